//
// Generated by NVIDIA NVVM Compiler
//
// Compiler Build ID: CL-36424714
// Cuda compilation tools, release 13.0, V13.0.88
// Based on NVVM 20.0.0
//

.version 9.0
.target sm_100
.address_size 64

	// .globl	_Z7gpu_addPdS_S_iiiii

.visible .entry _Z7gpu_addPdS_S_iiiii(
	.param .u64 .ptr .align 1 _Z7gpu_addPdS_S_iiiii_param_0,
	.param .u64 .ptr .align 1 _Z7gpu_addPdS_S_iiiii_param_1,
	.param .u64 .ptr .align 1 _Z7gpu_addPdS_S_iiiii_param_2,
	.param .u32 _Z7gpu_addPdS_S_iiiii_param_3,
	.param .u32 _Z7gpu_addPdS_S_iiiii_param_4,
	.param .u32 _Z7gpu_addPdS_S_iiiii_param_5,
	.param .u32 _Z7gpu_addPdS_S_iiiii_param_6,
	.param .u32 _Z7gpu_addPdS_S_iiiii_param_7
)
{
	.reg .pred 	%p<2>;
	.reg .b32 	%r<22>;
	.reg .b64 	%rd<13>;
	.reg .b64 	%fd<4>;

	ld.param.u64 	%rd1, [_Z7gpu_addPdS_S_iiiii_param_0];
	ld.param.u64 	%rd2, [_Z7gpu_addPdS_S_iiiii_param_1];
	ld.param.u64 	%rd3, [_Z7gpu_addPdS_S_iiiii_param_2];
	ld.param.u32 	%r3, [_Z7gpu_addPdS_S_iiiii_param_3];
	ld.param.u32 	%r4, [_Z7gpu_addPdS_S_iiiii_param_4];
	ld.param.u32 	%r5, [_Z7gpu_addPdS_S_iiiii_param_5];
	ld.param.u32 	%r6, [_Z7gpu_addPdS_S_iiiii_param_6];
	ld.param.u32 	%r7, [_Z7gpu_addPdS_S_iiiii_param_7];
	mov.u32 	%r8, %ctaid.y;
	mov.u32 	%r9, %ntid.y;
	mov.u32 	%r10, %tid.y;
	mad.lo.s32 	%r1, %r8, %r9, %r10;
	mov.u32 	%r11, %ctaid.x;
	mov.u32 	%r12, %ntid.x;
	mov.u32 	%r13, %tid.x;
	mad.lo.s32 	%r2, %r11, %r12, %r13;
	max.s32 	%r14, %r1, %r2;
	setp.ge.s32 	%p1, %r14, %r7;
	@%p1 bra 	$L__BB0_2;
	cvta.to.global.u64 	%rd4, %rd1;
	cvta.to.global.u64 	%rd5, %rd2;
	cvta.to.global.u64 	%rd6, %rd3;
	add.s32 	%r15, %r3, %r1;
	add.s32 	%r16, %r4, %r2;
	mad.lo.s32 	%r17, %r7, %r15, %r16;
	mul.wide.s32 	%rd7, %r17, 8;
	add.s64 	%rd8, %rd4, %rd7;
	ld.global.f64 	%fd1, [%rd8];
	add.s32 	%r18, %r5, %r1;
	add.s32 	%r19, %r6, %r2;
	mad.lo.s32 	%r20, %r7, %r18, %r19;
	mul.wide.s32 	%rd9, %r20, 8;
	add.s64 	%rd10, %rd5, %rd9;
	ld.global.f64 	%fd2, [%rd10];
	add.f64 	%fd3, %fd1, %fd2;
	mad.lo.s32 	%r21, %r7, %r1, %r2;
	mul.wide.s32 	%rd11, %r21, 8;
	add.s64 	%rd12, %rd6, %rd11;
	st.global.f64 	[%rd12], %fd3;
$L__BB0_2:
	ret;

}
	// .globl	_Z7gpu_subPdS_S_iiiii
.visible .entry _Z7gpu_subPdS_S_iiiii(
	.param .u64 .ptr .align 1 _Z7gpu_subPdS_S_iiiii_param_0,
	.param .u64 .ptr .align 1 _Z7gpu_subPdS_S_iiiii_param_1,
	.param .u64 .ptr .align 1 _Z7gpu_subPdS_S_iiiii_param_2,
	.param .u32 _Z7gpu_subPdS_S_iiiii_param_3,
	.param .u32 _Z7gpu_subPdS_S_iiiii_param_4,
	.param .u32 _Z7gpu_subPdS_S_iiiii_param_5,
	.param .u32 _Z7gpu_subPdS_S_iiiii_param_6,
	.param .u32 _Z7gpu_subPdS_S_iiiii_param_7
)
{
	.reg .pred 	%p<2>;
	.reg .b32 	%r<22>;
	.reg .b64 	%rd<13>;
	.reg .b64 	%fd<4>;

	ld.param.u64 	%rd1, [_Z7gpu_subPdS_S_iiiii_param_0];
	ld.param.u64 	%rd2, [_Z7gpu_subPdS_S_iiiii_param_1];
	ld.param.u64 	%rd3, [_Z7gpu_subPdS_S_iiiii_param_2];
	ld.param.u32 	%r3, [_Z7gpu_subPdS_S_iiiii_param_3];
	ld.param.u32 	%r4, [_Z7gpu_subPdS_S_iiiii_param_4];
	ld.param.u32 	%r5, [_Z7gpu_subPdS_S_iiiii_param_5];
	ld.param.u32 	%r6, [_Z7gpu_subPdS_S_iiiii_param_6];
	ld.param.u32 	%r7, [_Z7gpu_subPdS_S_iiiii_param_7];
	mov.u32 	%r8, %ctaid.y;
	mov.u32 	%r9, %ntid.y;
	mov.u32 	%r10, %tid.y;
	mad.lo.s32 	%r1, %r8, %r9, %r10;
	mov.u32 	%r11, %ctaid.x;
	mov.u32 	%r12, %ntid.x;
	mov.u32 	%r13, %tid.x;
	mad.lo.s32 	%r2, %r11, %r12, %r13;
	max.s32 	%r14, %r1, %r2;
	setp.ge.s32 	%p1, %r14, %r7;
	@%p1 bra 	$L__BB1_2;
	cvta.to.global.u64 	%rd4, %rd1;
	cvta.to.global.u64 	%rd5, %rd2;
	cvta.to.global.u64 	%rd6, %rd3;
	add.s32 	%r15, %r3, %r1;
	add.s32 	%r16, %r4, %r2;
	mad.lo.s32 	%r17, %r7, %r15, %r16;
	mul.wide.s32 	%rd7, %r17, 8;
	add.s64 	%rd8, %rd4, %rd7;
	ld.global.f64 	%fd1, [%rd8];
	add.s32 	%r18, %r5, %r1;
	add.s32 	%r19, %r6, %r2;
	mad.lo.s32 	%r20, %r7, %r18, %r19;
	mul.wide.s32 	%rd9, %r20, 8;
	add.s64 	%rd10, %rd5, %rd9;
	ld.global.f64 	%fd2, [%rd10];
	sub.f64 	%fd3, %fd1, %fd2;
	mad.lo.s32 	%r21, %r7, %r1, %r2;
	mul.wide.s32 	%rd11, %r21, 8;
	add.s64 	%rd12, %rd6, %rd11;
	st.global.f64 	[%rd12], %fd3;
$L__BB1_2:
	ret;

}
	// .globl	_Z7gpu_extPdS_S_S_S_S_i
.visible .entry _Z7gpu_extPdS_S_S_S_S_i(
	.param .u64 .ptr .align 1 _Z7gpu_extPdS_S_S_S_S_i_param_0,
	.param .u64 .ptr .align 1 _Z7gpu_extPdS_S_S_S_S_i_param_1,
	.param .u64 .ptr .align 1 _Z7gpu_extPdS_S_S_S_S_i_param_2,
	.param .u64 .ptr .align 1 _Z7gpu_extPdS_S_S_S_S_i_param_3,
	.param .u64 .ptr .align 1 _Z7gpu_extPdS_S_S_S_S_i_param_4,
	.param .u64 .ptr .align 1 _Z7gpu_extPdS_S_S_S_S_i_param_5,
	.param .u32 _Z7gpu_extPdS_S_S_S_S_i_param_6
)
{
	.reg .pred 	%p<2>;
	.reg .b32 	%r<15>;
	.reg .b64 	%rd<24>;
	.reg .b64 	%fd<5>;

	ld.param.u64 	%rd2, [_Z7gpu_extPdS_S_S_S_S_i_param_1];
	ld.param.u64 	%rd3, [_Z7gpu_extPdS_S_S_S_S_i_param_2];
	ld.param.u64 	%rd4, [_Z7gpu_extPdS_S_S_S_S_i_param_3];
	ld.param.u64 	%rd5, [_Z7gpu_extPdS_S_S_S_S_i_param_4];
	ld.param.u64 	%rd6, [_Z7gpu_extPdS_S_S_S_S_i_param_5];
	ld.param.u32 	%r3, [_Z7gpu_extPdS_S_S_S_S_i_param_6];
	mov.u32 	%r4, %ctaid.y;
	mov.u32 	%r5, %ntid.y;
	mov.u32 	%r6, %tid.y;
	mad.lo.s32 	%r1, %r4, %r5, %r6;
	mov.u32 	%r7, %ctaid.x;
	mov.u32 	%r8, %ntid.x;
	mov.u32 	%r9, %tid.x;
	mad.lo.s32 	%r2, %r7, %r8, %r9;
	max.s32 	%r10, %r1, %r2;
	setp.ge.s32 	%p1, %r10, %r3;
	@%p1 bra 	$L__BB2_2;
	ld.param.u64 	%rd23, [_Z7gpu_extPdS_S_S_S_S_i_param_0];
	cvta.to.global.u64 	%rd7, %rd23;
	cvta.to.global.u64 	%rd8, %rd3;
	cvta.to.global.u64 	%rd9, %rd2;
	cvta.to.global.u64 	%rd10, %rd4;
	cvta.to.global.u64 	%rd11, %rd5;
	cvta.to.global.u64 	%rd12, %rd6;
	mad.lo.s32 	%r11, %r3, %r1, %r2;
	mul.wide.s32 	%rd13, %r11, 8;
	add.s64 	%rd14, %rd7, %rd13;
	ld.global.f64 	%fd1, [%rd14];
	add.s64 	%rd15, %rd8, %rd13;
	st.global.f64 	[%rd15], %fd1;
	add.s64 	%rd16, %rd9, %rd13;
	ld.global.f64 	%fd2, [%rd16];
	add.s64 	%rd17, %rd10, %rd13;
	st.global.f64 	[%rd17], %fd2;
	add.s32 	%r12, %r3, %r1;
	add.s32 	%r13, %r3, %r2;
	mad.lo.s32 	%r14, %r12, %r3, %r13;
	mul.wide.s32 	%rd18, %r14, 8;
	add.s64 	%rd19, %rd7, %rd18;
	ld.global.f64 	%fd3, [%rd19];
	add.s64 	%rd20, %rd11, %rd13;
	st.global.f64 	[%rd20], %fd3;
	add.s64 	%rd21, %rd9, %rd18;
	ld.global.f64 	%fd4, [%rd21];
	add.s64 	%rd22, %rd12, %rd13;
	st.global.f64 	[%rd22], %fd4;
$L__BB2_2:
	ret;

}
	// .globl	_Z10mult_smallPdS_S_i
.visible .entry _Z10mult_smallPdS_S_i(
	.param .u64 .ptr .align 1 _Z10mult_smallPdS_S_i_param_0,
	.param .u64 .ptr .align 1 _Z10mult_smallPdS_S_i_param_1,
	.param .u64 .ptr .align 1 _Z10mult_smallPdS_S_i_param_2,
	.param .u32 _Z10mult_smallPdS_S_i_param_3
)
{
	.reg .pred 	%p<10>;
	.reg .b32 	%r<46>;
	.reg .b64 	%rd<52>;
	.reg .b64 	%fd<67>;

	ld.param.u64 	%rd10, [_Z10mult_smallPdS_S_i_param_0];
	ld.param.u64 	%rd11, [_Z10mult_smallPdS_S_i_param_1];
	ld.param.u32 	%r19, [_Z10mult_smallPdS_S_i_param_3];
	cvta.to.global.u64 	%rd1, %rd11;
	cvta.to.global.u64 	%rd2, %rd10;
	mov.u32 	%r20, %ctaid.y;
	mov.u32 	%r21, %ntid.y;
	mov.u32 	%r22, %tid.y;
	mad.lo.s32 	%r1, %r20, %r21, %r22;
	mov.u32 	%r23, %ctaid.x;
	mov.u32 	%r24, %ntid.x;
	mov.u32 	%r25, %tid.x;
	mad.lo.s32 	%r2, %r23, %r24, %r25;
	max.s32 	%r26, %r1, %r2;
	setp.ge.s32 	%p1, %r26, %r19;
	@%p1 bra 	$L__BB3_13;
	mad.lo.s32 	%r3, %r19, %r1, %r2;
	and.b32  	%r4, %r19, 7;
	setp.lt.u32 	%p2, %r19, 8;
	mov.f64 	%fd66, 0d0000000000000000;
	mov.b32 	%r44, 0;
	@%p2 bra 	$L__BB3_4;
	and.b32  	%r28, %r19, 2147483640;
	neg.s32 	%r42, %r28;
	mul.wide.s32 	%rd12, %r19, 8;
	add.s64 	%rd3, %rd1, %rd12;
	mul.wide.s32 	%rd13, %r19, 16;
	add.s64 	%rd4, %rd1, %rd13;
	mul.wide.s32 	%rd14, %r19, 24;
	add.s64 	%rd5, %rd1, %rd14;
	mul.wide.s32 	%rd15, %r19, 32;
	add.s64 	%rd6, %rd1, %rd15;
	mul.wide.s32 	%rd16, %r19, 48;
	add.s64 	%rd7, %rd1, %rd16;
	mul.wide.s32 	%rd17, %r19, 56;
	add.s64 	%rd8, %rd1, %rd17;
	mov.f64 	%fd66, 0d0000000000000000;
	mov.u32 	%r40, %r3;
	mov.u32 	%r41, %r3;
$L__BB3_3:
	.pragma "nounroll";
	and.b32  	%r44, %r19, 2147483640;
	mul.wide.s32 	%rd18, %r41, 8;
	add.s64 	%rd19, %rd3, %rd18;
	add.s64 	%rd20, %rd4, %rd18;
	add.s64 	%rd21, %rd5, %rd18;
	add.s64 	%rd22, %rd6, %rd18;
	mul.wide.s32 	%rd23, %r19, 40;
	add.s64 	%rd24, %rd1, %rd18;
	add.s64 	%rd25, %rd24, %rd23;
	add.s64 	%rd26, %rd7, %rd18;
	add.s64 	%rd27, %rd8, %rd18;
	mul.wide.s32 	%rd28, %r40, 8;
	add.s64 	%rd29, %rd2, %rd28;
	ld.global.f64 	%fd16, [%rd29];
	ld.global.f64 	%fd17, [%rd24];
	fma.rn.f64 	%fd18, %fd16, %fd17, %fd66;
	ld.global.f64 	%fd19, [%rd29+8];
	ld.global.f64 	%fd20, [%rd19];
	fma.rn.f64 	%fd21, %fd19, %fd20, %fd18;
	ld.global.f64 	%fd22, [%rd29+16];
	ld.global.f64 	%fd23, [%rd20];
	fma.rn.f64 	%fd24, %fd22, %fd23, %fd21;
	ld.global.f64 	%fd25, [%rd29+24];
	ld.global.f64 	%fd26, [%rd21];
	fma.rn.f64 	%fd27, %fd25, %fd26, %fd24;
	ld.global.f64 	%fd28, [%rd29+32];
	ld.global.f64 	%fd29, [%rd22];
	fma.rn.f64 	%fd30, %fd28, %fd29, %fd27;
	ld.global.f64 	%fd31, [%rd29+40];
	ld.global.f64 	%fd32, [%rd25];
	fma.rn.f64 	%fd33, %fd31, %fd32, %fd30;
	ld.global.f64 	%fd34, [%rd29+48];
	ld.global.f64 	%fd35, [%rd26];
	fma.rn.f64 	%fd36, %fd34, %fd35, %fd33;
	ld.global.f64 	%fd37, [%rd29+56];
	ld.global.f64 	%fd38, [%rd27];
	fma.rn.f64 	%fd66, %fd37, %fd38, %fd36;
	add.s32 	%r42, %r42, 8;
	shl.b32 	%r29, %r19, 3;
	add.s32 	%r41, %r41, %r29;
	add.s32 	%r40, %r40, 8;
	setp.ne.s32 	%p3, %r42, 0;
	@%p3 bra 	$L__BB3_3;
$L__BB3_4:
	setp.eq.s32 	%p4, %r4, 0;
	@%p4 bra 	$L__BB3_12;
	and.b32  	%r14, %r19, 3;
	setp.lt.u32 	%p5, %r4, 4;
	@%p5 bra 	$L__BB3_7;
	add.s32 	%r30, %r3, %r44;
	mul.wide.s32 	%rd30, %r30, 8;
	add.s64 	%rd31, %rd2, %rd30;
	ld.global.f64 	%fd40, [%rd31];
	add.s32 	%r31, %r44, %r1;
	mad.lo.s32 	%r32, %r31, %r19, %r2;
	mul.wide.s32 	%rd32, %r32, 8;
	add.s64 	%rd33, %rd1, %rd32;
	ld.global.f64 	%fd41, [%rd33];
	fma.rn.f64 	%fd42, %fd40, %fd41, %fd66;
	ld.global.f64 	%fd43, [%rd31+8];
	mul.wide.s32 	%rd34, %r19, 8;
	add.s64 	%rd35, %rd33, %rd34;
	ld.global.f64 	%fd44, [%rd35];
	fma.rn.f64 	%fd45, %fd43, %fd44, %fd42;
	ld.global.f64 	%fd46, [%rd31+16];
	add.s64 	%rd36, %rd35, %rd34;
	ld.global.f64 	%fd47, [%rd36];
	fma.rn.f64 	%fd48, %fd46, %fd47, %fd45;
	ld.global.f64 	%fd49, [%rd31+24];
	add.s64 	%rd37, %rd36, %rd34;
	ld.global.f64 	%fd50, [%rd37];
	fma.rn.f64 	%fd66, %fd49, %fd50, %fd48;
	add.s32 	%r44, %r44, 4;
$L__BB3_7:
	setp.eq.s32 	%p6, %r14, 0;
	@%p6 bra 	$L__BB3_12;
	setp.eq.s32 	%p7, %r14, 1;
	@%p7 bra 	$L__BB3_10;
	add.s32 	%r33, %r3, %r44;
	mul.wide.s32 	%rd38, %r33, 8;
	add.s64 	%rd39, %rd2, %rd38;
	ld.global.f64 	%fd52, [%rd39];
	add.s32 	%r34, %r44, %r1;
	mad.lo.s32 	%r35, %r34, %r19, %r2;
	mul.wide.s32 	%rd40, %r35, 8;
	add.s64 	%rd41, %rd1, %rd40;
	ld.global.f64 	%fd53, [%rd41];
	fma.rn.f64 	%fd54, %fd52, %fd53, %fd66;
	ld.global.f64 	%fd55, [%rd39+8];
	mul.wide.s32 	%rd42, %r19, 8;
	add.s64 	%rd43, %rd41, %rd42;
	ld.global.f64 	%fd56, [%rd43];
	fma.rn.f64 	%fd66, %fd55, %fd56, %fd54;
	add.s32 	%r44, %r44, 2;
$L__BB3_10:
	and.b32  	%r36, %r19, 1;
	setp.eq.b32 	%p8, %r36, 1;
	not.pred 	%p9, %p8;
	@%p9 bra 	$L__BB3_12;
	add.s32 	%r37, %r3, %r44;
	mul.wide.s32 	%rd44, %r37, 8;
	add.s64 	%rd45, %rd2, %rd44;
	ld.global.f64 	%fd57, [%rd45];
	add.s32 	%r38, %r44, %r1;
	mad.lo.s32 	%r39, %r38, %r19, %r2;
	mul.wide.s32 	%rd46, %r39, 8;
	add.s64 	%rd47, %rd1, %rd46;
	ld.global.f64 	%fd58, [%rd47];
	fma.rn.f64 	%fd66, %fd57, %fd58, %fd66;
$L__BB3_12:
	ld.param.u64 	%rd51, [_Z10mult_smallPdS_S_i_param_2];
	cvta.to.global.u64 	%rd48, %rd51;
	mul.wide.s32 	%rd49, %r3, 8;
	add.s64 	%rd50, %rd48, %rd49;
	st.global.f64 	[%rd50], %fd66;
$L__BB3_13:
	ret;

}
	// .globl	_Z9gpu_synthPdS_S_S_S_i
.visible .entry _Z9gpu_synthPdS_S_S_S_i(
	.param .u64 .ptr .align 1 _Z9gpu_synthPdS_S_S_S_i_param_0,
	.param .u64 .ptr .align 1 _Z9gpu_synthPdS_S_S_S_i_param_1,
	.param .u64 .ptr .align 1 _Z9gpu_synthPdS_S_S_S_i_param_2,
	.param .u64 .ptr .align 1 _Z9gpu_synthPdS_S_S_S_i_param_3,
	.param .u64 .ptr .align 1 _Z9gpu_synthPdS_S_S_S_i_param_4,
	.param .u32 _Z9gpu_synthPdS_S_S_S_i_param_5
)
{
	.reg .pred 	%p<2>;
	.reg .b32 	%r<18>;
	.reg .b64 	%rd<23>;
	.reg .b64 	%fd<5>;

	ld.param.u64 	%rd1, [_Z9gpu_synthPdS_S_S_S_i_param_0];
	ld.param.u64 	%rd2, [_Z9gpu_synthPdS_S_S_S_i_param_1];
	ld.param.u64 	%rd3, [_Z9gpu_synthPdS_S_S_S_i_param_2];
	ld.param.u64 	%rd4, [_Z9gpu_synthPdS_S_S_S_i_param_3];
	ld.param.u64 	%rd5, [_Z9gpu_synthPdS_S_S_S_i_param_4];
	ld.param.u32 	%r3, [_Z9gpu_synthPdS_S_S_S_i_param_5];
	mov.u32 	%r4, %ctaid.y;
	mov.u32 	%r5, %ntid.y;
	mov.u32 	%r6, %tid.y;
	mad.lo.s32 	%r1, %r4, %r5, %r6;
	mov.u32 	%r7, %ctaid.x;
	mov.u32 	%r8, %ntid.x;
	mov.u32 	%r9, %tid.x;
	mad.lo.s32 	%r2, %r7, %r8, %r9;
	max.s32 	%r10, %r1, %r2;
	setp.ge.s32 	%p1, %r10, %r3;
	@%p1 bra 	$L__BB4_2;
	cvta.to.global.u64 	%rd6, %rd1;
	cvta.to.global.u64 	%rd7, %rd5;
	cvta.to.global.u64 	%rd8, %rd2;
	cvta.to.global.u64 	%rd9, %rd3;
	cvta.to.global.u64 	%rd10, %rd4;
	mul.lo.s32 	%r11, %r3, %r1;
	add.s32 	%r12, %r11, %r2;
	mul.wide.s32 	%rd11, %r12, 8;
	add.s64 	%rd12, %rd6, %rd11;
	ld.global.f64 	%fd1, [%rd12];
	add.s32 	%r13, %r12, %r11;
	mul.wide.s32 	%rd13, %r13, 8;
	add.s64 	%rd14, %rd7, %rd13;
	st.global.f64 	[%rd14], %fd1;
	add.s64 	%rd15, %rd8, %rd11;
	ld.global.f64 	%fd2, [%rd15];
	mul.wide.s32 	%rd16, %r3, 8;
	add.s64 	%rd17, %rd14, %rd16;
	st.global.f64 	[%rd17], %fd2;
	add.s64 	%rd18, %rd9, %rd11;
	ld.global.f64 	%fd3, [%rd18];
	add.s32 	%r14, %r3, %r1;
	mul.lo.s32 	%r15, %r3, %r14;
	shl.b32 	%r16, %r15, 1;
	add.s32 	%r17, %r16, %r2;
	mul.wide.s32 	%rd19, %r17, 8;
	add.s64 	%rd20, %rd7, %rd19;
	st.global.f64 	[%rd20], %fd3;
	add.s64 	%rd21, %rd10, %rd11;
	ld.global.f64 	%fd4, [%rd21];
	add.s64 	%rd22, %rd20, %rd16;
	st.global.f64 	[%rd22], %fd4;
$L__BB4_2:
	ret;

}


// ===== COMPILED SASS (sm_100) =====

	.target	sm_100

	.elftype	@"ET_EXEC"


//--------------------- .note.nv.tkinfo           --------------------------
	.section	.note.nv.tkinfo,"",@"SHT_NOTE"
	.sectionflags	@"SHF_NOTE_NV_TKINFO"
	.tkinfo
        /*0018*/ 	.word	0x00000002
        /*0030*/ 	.string	""
        /*0030*/ 	.string	"ptxas"
        /*0030*/ 	.string	"Cuda compilation tools, release 13.0, V13.0.88"
        /*0030*/ 	.string	"Build cuda_13.0.r13.0/compiler.36424714_0"
        /*0030*/ 	.string	"-arch sm_100 -m 64 "



//--------------------- .note.nv.cuinfo           --------------------------
	.section	.note.nv.cuinfo,"",@"SHT_NOTE"
	.sectionflags	@"SHF_NOTE_NV_CUINFO"
        /*0018*/ 	.short	0x0002
        /*001a*/ 	.short	0x0064
        /*001c*/ 	.short	0x0082
	.zero		2


//--------------------- .nv.info                  --------------------------
	.section	.nv.info,"",@"SHT_CUDA_INFO"
	.align	4


	//----- nvinfo : EIATTR_REGCOUNT
	.align		4
        /*0000*/ 	.byte	0x04, 0x2f
        /*0002*/ 	.short	(.L_1 - .L_0)
	.align		4
.L_0:
        /*0004*/ 	.word	index@(_Z7gpu_addPdS_S_iiiii)
        /*0008*/ 	.word	0x0000000e


	//----- nvinfo : EIATTR_FRAME_SIZE
	.align		4
.L_1:
        /*000c*/ 	.byte	0x04, 0x11
        /*000e*/ 	.short	(.L_3 - .L_2)
	.align		4
.L_2:
        /*0010*/ 	.word	index@(_Z7gpu_addPdS_S_iiiii)
        /*0014*/ 	.word	0x00000000


	//----- nvinfo : EIATTR_REGCOUNT
	.align		4
.L_3:
        /*0018*/ 	.byte	0x04, 0x2f
        /*001a*/ 	.short	(.L_5 - .L_4)
	.align		4
.L_4:
        /*001c*/ 	.word	index@(_Z7gpu_subPdS_S_iiiii)
        /*0020*/ 	.word	0x0000000e


	//----- nvinfo : EIATTR_FRAME_SIZE
	.align		4
.L_5:
        /*0024*/ 	.byte	0x04, 0x11
        /*0026*/ 	.short	(.L_7 - .L_6)
	.align		4
.L_6:
        /*0028*/ 	.word	index@(_Z7gpu_subPdS_S_iiiii)
        /*002c*/ 	.word	0x00000000


	//----- nvinfo : EIATTR_REGCOUNT
	.align		4
.L_7:
        /*0030*/ 	.byte	0x04, 0x2f
        /*0032*/ 	.short	(.L_9 - .L_8)
	.align		4
.L_8:
        /*0034*/ 	.word	index@(_Z7gpu_extPdS_S_S_S_S_i)
        /*0038*/ 	.word	0x00000014


	//----- nvinfo : EIATTR_FRAME_SIZE
	.align		4
.L_9:
        /*003c*/ 	.byte	0x04, 0x11
        /*003e*/ 	.short	(.L_11 - .L_10)
	.align		4
.L_10:
        /*0040*/ 	.word	index@(_Z7gpu_extPdS_S_S_S_S_i)
        /*0044*/ 	.word	0x00000000


	//----- nvinfo : EIATTR_REGCOUNT
	.align		4
.L_11:
        /*0048*/ 	.byte	0x04, 0x2f
        /*004a*/ 	.short	(.L_13 - .L_12)
	.align		4
.L_12:
        /*004c*/ 	.word	index@(_Z10mult_smallPdS_S_i)
        /*0050*/ 	.word	0x00000020


	//----- nvinfo : EIATTR_FRAME_SIZE
	.align		4
.L_13:
        /*0054*/ 	.byte	0x04, 0x11
        /*0056*/ 	.short	(.L_15 - .L_14)
	.align		4
.L_14:
        /*0058*/ 	.word	index@(_Z10mult_smallPdS_S_i)
        /*005c*/ 	.word	0x00000000


	//----- nvinfo : EIATTR_REGCOUNT
	.align		4
.L_15:
        /*0060*/ 	.byte	0x04, 0x2f
        /*0062*/ 	.short	(.L_17 - .L_16)
	.align		4
.L_16:
        /*0064*/ 	.word	index@(_Z9gpu_synthPdS_S_S_S_i)
        /*0068*/ 	.word	0x00000018


	//----- nvinfo : EIATTR_FRAME_SIZE
	.align		4
.L_17:
        /*006c*/ 	.byte	0x04, 0x11
        /*006e*/ 	.short	(.L_19 - .L_18)
	.align		4
.L_18:
        /*0070*/ 	.word	index@(_Z9gpu_synthPdS_S_S_S_i)
        /*0074*/ 	.word	0x00000000


	//----- nvinfo : EIATTR_MIN_STACK_SIZE
	.align		4
.L_19:
        /*0078*/ 	.byte	0x04, 0x12
        /*007a*/ 	.short	(.L_21 - .L_20)
	.align		4
.L_20:
        /*007c*/ 	.word	index@(_Z9gpu_synthPdS_S_S_S_i)
        /*0080*/ 	.word	0x00000000


	//----- nvinfo : EIATTR_MIN_STACK_SIZE
	.align		4
.L_21:
        /*0084*/ 	.byte	0x04, 0x12
        /*0086*/ 	.short	(.L_23 - .L_22)
	.align		4
.L_22:
        /*0088*/ 	.word	index@(_Z10mult_smallPdS_S_i)
        /*008c*/ 	.word	0x00000000


	//----- nvinfo : EIATTR_MIN_STACK_SIZE
	.align		4
.L_23:
        /*0090*/ 	.byte	0x04, 0x12
        /*0092*/ 	.short	(.L_25 - .L_24)
	.align		4
.L_24:
        /*0094*/ 	.word	index@(_Z7gpu_extPdS_S_S_S_S_i)
        /*0098*/ 	.word	0x00000000


	//----- nvinfo : EIATTR_MIN_STACK_SIZE
	.align		4
.L_25:
        /*009c*/ 	.byte	0x04, 0x12
        /*009e*/ 	.short	(.L_27 - .L_26)
	.align		4
.L_26:
        /*00a0*/ 	.word	index@(_Z7gpu_subPdS_S_iiiii)
        /*00a4*/ 	.word	0x00000000


	//----- nvinfo : EIATTR_MIN_STACK_SIZE
	.align		4
.L_27:
        /*00a8*/ 	.byte	0x04, 0x12
        /*00aa*/ 	.short	(.L_29 - .L_28)
	.align		4
.L_28:
        /*00ac*/ 	.word	index@(_Z7gpu_addPdS_S_iiiii)
        /*00b0*/ 	.word	0x00000000
.L_29:


//--------------------- .nv.compat                --------------------------
	.section	.nv.compat,"",@"SHT_CUDA_COMPAT_INFO"
	.align	4
        /*0000*/ 	.byte	0x02, 0x09, 0x00, 0x00, 0x02, 0x02, 0x01, 0x00, 0x02, 0x05, 0x05, 0x00, 0x03, 0x07, 0x01, 0x01
        /*0010*/ 	.byte	0x02, 0x03, 0x00, 0x00, 0x02, 0x06, 0x01, 0x00, 0x04, 0x0b, 0x08, 0x00, 0x01, 0x00, 0x00, 0x00
        /*0020*/ 	.byte	0x00, 0x00, 0x00, 0x00


//--------------------- .nv.info._Z9gpu_synthPdS_S_S_S_i --------------------------
	.section	.nv.info._Z9gpu_synthPdS_S_S_S_i,"",@"SHT_CUDA_INFO"
	.sectionflags	@""
	.align	4


	//----- nvinfo : EIATTR_CUDA_API_VERSION
	.align		4
        /*0000*/ 	.byte	0x04, 0x37
        /*0002*/ 	.short	(.L_31 - .L_30)
.L_30:
        /*0004*/ 	.word	0x00000082


	//----- nvinfo : EIATTR_KPARAM_INFO
	.align		4
.L_31:
        /*0008*/ 	.byte	0x04, 0x17
        /*000a*/ 	.short	(.L_33 - .L_32)
.L_32:
        /*000c*/ 	.word	0x00000000
        /*0010*/ 	.short	0x0005
        /*0012*/ 	.short	0x0028
        /*0014*/ 	.byte	0x00, 0xf0, 0x11, 0x00


	//----- nvinfo : EIATTR_KPARAM_INFO
	.align		4
.L_33:
        /*0018*/ 	.byte	0x04, 0x17
        /*001a*/ 	.short	(.L_35 - .L_34)
.L_34:
        /*001c*/ 	.word	0x00000000
        /*0020*/ 	.short	0x0004
        /*0022*/ 	.short	0x0020
        /*0024*/ 	.byte	0x00, 0xf5, 0x21, 0x00


	//----- nvinfo : EIATTR_KPARAM_INFO
	.align		4
.L_35:
        /*0028*/ 	.byte	0x04, 0x17
        /*002a*/ 	.short	(.L_37 - .L_36)
.L_36:
        /*002c*/ 	.word	0x00000000
        /*0030*/ 	.short	0x0003
        /*0032*/ 	.short	0x0018
        /*0034*/ 	.byte	0x00, 0xf5, 0x21, 0x00


	//----- nvinfo : EIATTR_KPARAM_INFO
	.align		4
.L_37:
        /*0038*/ 	.byte	0x04, 0x17
        /*003a*/ 	.short	(.L_39 - .L_38)
.L_38:
        /*003c*/ 	.word	0x00000000
        /*0040*/ 	.short	0x0002
        /*0042*/ 	.short	0x0010
        /*0044*/ 	.byte	0x00, 0xf5, 0x21, 0x00


	//----- nvinfo : EIATTR_KPARAM_INFO
	.align		4
.L_39:
        /*0048*/ 	.byte	0x04, 0x17
        /*004a*/ 	.short	(.L_41 - .L_40)
.L_40:
        /*004c*/ 	.word	0x00000000
        /*0050*/ 	.short	0x0001
        /*0052*/ 	.short	0x0008
        /*0054*/ 	.byte	0x00, 0xf5, 0x21, 0x00


	//----- nvinfo : EIATTR_KPARAM_INFO
	.align		4
.L_41:
        /*0058*/ 	.byte	0x04, 0x17
        /*005a*/ 	.short	(.L_43 - .L_42)
.L_42:
        /*005c*/ 	.word	0x00000000
        /*0060*/ 	.short	0x0000
        /*0062*/ 	.short	0x0000
        /*0064*/ 	.byte	0x00, 0xf5, 0x21, 0x00


	//----- nvinfo : EIATTR_SPARSE_MMA_MASK
	.align		4
.L_43:
        /*0068*/ 	.byte	0x03, 0x50
        /*006a*/ 	.short	0x0000


	//----- nvinfo : EIATTR_MAXREG_COUNT
	.align		4
        /*006c*/ 	.byte	0x03, 0x1b
        /*006e*/ 	.short	0x00ff


	//----- nvinfo : EIATTR_MERCURY_ISA_VERSION
	.align		4
        /*0070*/ 	.byte	0x03, 0x5f
        /*0072*/ 	.short	0x0101


	//----- nvinfo : EIATTR_VRC_CTA_INIT_COUNT
	.align		4
        /*0074*/ 	.byte	0x02, 0x4a
	.zero		1
	.zero		1


	//----- nvinfo : EIATTR_EXIT_INSTR_OFFSETS
	.align		4
        /*0078*/ 	.byte	0x04, 0x1c
        /*007a*/ 	.short	(.L_45 - .L_44)


	//   ....[0]....
.L_44:
        /*007c*/ 	.word	0x000000c0


	//   ....[1]....
        /*0080*/ 	.word	0x00000280


	//----- nvinfo : EIATTR_CBANK_PARAM_SIZE
	.align		4
.L_45:
        /*0084*/ 	.byte	0x03, 0x19
        /*0086*/ 	.short	0x002c


	//----- nvinfo : EIATTR_PARAM_CBANK
	.align		4
        /*0088*/ 	.byte	0x04, 0x0a
        /*008a*/ 	.short	(.L_47 - .L_46)
	.align		4
.L_46:
        /*008c*/ 	.word	index@(.nv.constant0._Z9gpu_synthPdS_S_S_S_i)
        /*0090*/ 	.short	0x0380
        /*0092*/ 	.short	0x002c


	//----- nvinfo : EIATTR_SW_WAR
	.align		4
.L_47:
        /*0094*/ 	.byte	0x04, 0x36
        /*0096*/ 	.short	(.L_49 - .L_48)
.L_48:
        /*0098*/ 	.word	0x00000008
.L_49:


//--------------------- .nv.info._Z10mult_smallPdS_S_i --------------------------
	.section	.nv.info._Z10mult_smallPdS_S_i,"",@"SHT_CUDA_INFO"
	.sectionflags	@""
	.align	4


	//----- nvinfo : EIATTR_CUDA_API_VERSION
	.align		4
        /*0000*/ 	.byte	0x04, 0x37
        /*0002*/ 	.short	(.L_51 - .L_50)
.L_50:
        /*0004*/ 	.word	0x00000082


	//----- nvinfo : EIATTR_KPARAM_INFO
	.align		4
.L_51:
        /*0008*/ 	.byte	0x04, 0x17
        /*000a*/ 	.short	(.L_53 - .L_52)
.L_52:
        /*000c*/ 	.word	0x00000000
        /*0010*/ 	.short	0x0003
        /*0012*/ 	.short	0x0018
        /*0014*/ 	.byte	0x00, 0xf0, 0x11, 0x00


	//----- nvinfo : EIATTR_KPARAM_INFO
	.align		4
.L_53:
        /*0018*/ 	.byte	0x04, 0x17
        /*001a*/ 	.short	(.L_55 - .L_54)
.L_54:
        /*001c*/ 	.word	0x00000000
        /*0020*/ 	.short	0x0002
        /*0022*/ 	.short	0x0010
        /*0024*/ 	.byte	0x00, 0xf5, 0x21, 0x00


	//----- nvinfo : EIATTR_KPARAM_INFO
	.align		4
.L_55:
        /*0028*/ 	.byte	0x04, 0x17
        /*002a*/ 	.short	(.L_57 - .L_56)
.L_56:
        /*002c*/ 	.word	0x00000000
        /*0030*/ 	.short	0x0001
        /*0032*/ 	.short	0x0008
        /*0034*/ 	.byte	0x00, 0xf5, 0x21, 0x00


	//----- nvinfo : EIATTR_KPARAM_INFO
	.align		4
.L_57:
        /*0038*/ 	.byte	0x04, 0x17
        /*003a*/ 	.short	(.L_59 - .L_58)
.L_58:
        /*003c*/ 	.word	0x00000000
        /*0040*/ 	.short	0x0000
        /*0042*/ 	.short	0x0000
        /*0044*/ 	.byte	0x00, 0xf5, 0x21, 0x00


	//----- nvinfo : EIATTR_SPARSE_MMA_MASK
	.align		4
.L_59:
        /*0048*/ 	.byte	0x03, 0x50
        /*004a*/ 	.short	0x0000


	//----- nvinfo : EIATTR_MAXREG_COUNT
	.align		4
        /*004c*/ 	.byte	0x03, 0x1b
        /*004e*/ 	.short	0x00ff


	//----- nvinfo : EIATTR_MERCURY_ISA_VERSION
	.align		4
        /*0050*/ 	.byte	0x03, 0x5f
        /*0052*/ 	.short	0x0101


	//----- nvinfo : EIATTR_VRC_CTA_INIT_COUNT
	.align		4
        /*0054*/ 	.byte	0x02, 0x4a
	.zero		1
	.zero		1


	//----- nvinfo : EIATTR_EXIT_INSTR_OFFSETS
	.align		4
        /*0058*/ 	.byte	0x04, 0x1c
        /*005a*/ 	.short	(.L_61 - .L_60)


	//   ....[0]....
.L_60:
        /*005c*/ 	.word	0x000000c0


	//   ....[1]....
        /*0060*/ 	.word	0x000009c0


	//----- nvinfo : EIATTR_CBANK_PARAM_SIZE
	.align		4
.L_61:
        /*0064*/ 	.byte	0x03, 0x19
        /*0066*/ 	.short	0x001c


	//----- nvinfo : EIATTR_PARAM_CBANK
	.align		4
        /*0068*/ 	.byte	0x04, 0x0a
        /*006a*/ 	.short	(.L_63 - .L_62)
	.align		4
.L_62:
        /*006c*/ 	.word	index@(.nv.constant0._Z10mult_smallPdS_S_i)
        /*0070*/ 	.short	0x0380
        /*0072*/ 	.short	0x001c


	//----- nvinfo : EIATTR_SW_WAR
	.align		4
.L_63:
        /*0074*/ 	.byte	0x04, 0x36
        /*0076*/ 	.short	(.L_65 - .L_64)
.L_64:
        /*0078*/ 	.word	0x00000008
.L_65:


//--------------------- .nv.info._Z7gpu_extPdS_S_S_S_S_i --------------------------
	.section	.nv.info._Z7gpu_extPdS_S_S_S_S_i,"",@"SHT_CUDA_INFO"
	.sectionflags	@""
	.align	4


	//----- nvinfo : EIATTR_CUDA_API_VERSION
	.align		4
        /*0000*/ 	.byte	0x04, 0x37
        /*0002*/ 	.short	(.L_67 - .L_66)
.L_66:
        /*0004*/ 	.word	0x00000082


	//----- nvinfo : EIATTR_KPARAM_INFO
	.align		4
.L_67:
        /*0008*/ 	.byte	0x04, 0x17
        /*000a*/ 	.short	(.L_69 - .L_68)
.L_68:
        /*000c*/ 	.word	0x00000000
        /*0010*/ 	.short	0x0006
        /*0012*/ 	.short	0x0030
        /*0014*/ 	.byte	0x00, 0xf0, 0x11, 0x00


	//----- nvinfo : EIATTR_KPARAM_INFO
	.align		4
.L_69:
        /*0018*/ 	.byte	0x04, 0x17
        /*001a*/ 	.short	(.L_71 - .L_70)
.L_70:
        /*001c*/ 	.word	0x00000000
        /*0020*/ 	.short	0x0005
        /*0022*/ 	.short	0x0028
        /*0024*/ 	.byte	0x00, 0xf5, 0x21, 0x00


	//----- nvinfo : EIATTR_KPARAM_INFO
	.align		4
.L_71:
        /*0028*/ 	.byte	0x04, 0x17
        /*002a*/ 	.short	(.L_73 - .L_72)
.L_72:
        /*002c*/ 	.word	0x00000000
        /*0030*/ 	.short	0x0004
        /*0032*/ 	.short	0x0020
        /*0034*/ 	.byte	0x00, 0xf5, 0x21, 0x00


	//----- nvinfo : EIATTR_KPARAM_INFO
	.align		4
.L_73:
        /*0038*/ 	.byte	0x04, 0x17
        /*003a*/ 	.short	(.L_75 - .L_74)
.L_74:
        /*003c*/ 	.word	0x00000000
        /*0040*/ 	.short	0x0003
        /*0042*/ 	.short	0x0018
        /*0044*/ 	.byte	0x00, 0xf5, 0x21, 0x00


	//----- nvinfo : EIATTR_KPARAM_INFO
	.align		4
.L_75:
        /*0048*/ 	.byte	0x04, 0x17
        /*004a*/ 	.short	(.L_77 - .L_76)
.L_76:
        /*004c*/ 	.word	0x00000000
        /*0050*/ 	.short	0x0002
        /*0052*/ 	.short	0x0010
        /*0054*/ 	.byte	0x00, 0xf5, 0x21, 0x00


	//----- nvinfo : EIATTR_KPARAM_INFO
	.align		4
.L_77:
        /*0058*/ 	.byte	0x04, 0x17
        /*005a*/ 	.short	(.L_79 - .L_78)
.L_78:
        /*005c*/ 	.word	0x00000000
        /*0060*/ 	.short	0x0001
        /*0062*/ 	.short	0x0008
        /*0064*/ 	.byte	0x00, 0xf5, 0x21, 0x00


	//----- nvinfo : EIATTR_KPARAM_INFO
	.align		4
.L_79:
        /*0068*/ 	.byte	0x04, 0x17
        /*006a*/ 	.short	(.L_81 - .L_80)
.L_80:
        /*006c*/ 	.word	0x00000000
        /*0070*/ 	.short	0x0000
        /*0072*/ 	.short	0x0000
        /*0074*/ 	.byte	0x00, 0xf5, 0x21, 0x00


	//----- nvinfo : EIATTR_SPARSE_MMA_MASK
	.align		4
.L_81:
        /*0078*/ 	.byte	0x03, 0x50
        /*007a*/ 	.short	0x0000


	//----- nvinfo : EIATTR_MAXREG_COUNT
	.align		4
        /*007c*/ 	.byte	0x03, 0x1b
        /*007e*/ 	.short	0x00ff


	//----- nvinfo : EIATTR_MERCURY_ISA_VERSION
	.align		4
        /*0080*/ 	.byte	0x03, 0x5f
        /*0082*/ 	.short	0x0101


	//----- nvinfo : EIATTR_VRC_CTA_INIT_COUNT
	.align		4
        /*0084*/ 	.byte	0x02, 0x4a
	.zero		1
	.zero		1


	//----- nvinfo : EIATTR_EXIT_INSTR_OFFSETS
	.align		4
        /*0088*/ 	.byte	0x04, 0x1c
        /*008a*/ 	.short	(.L_83 - .L_82)


	//   ....[0]....
.L_82:
        /*008c*/ 	.word	0x000000c0


	//   ....[1]....
        /*0090*/ 	.word	0x00000280


	//----- nvinfo : EIATTR_CBANK_PARAM_SIZE
	.align		4
.L_83:
        /*0094*/ 	.byte	0x03, 0x19
        /*0096*/ 	.short	0x0034


	//----- nvinfo : EIATTR_PARAM_CBANK
	.align		4
        /*0098*/ 	.byte	0x04, 0x0a
        /*009a*/ 	.short	(.L_85 - .L_84)
	.align		4
.L_84:
        /*009c*/ 	.word	index@(.nv.constant0._Z7gpu_extPdS_S_S_S_S_i)
        /*00a0*/ 	.short	0x0380
        /*00a2*/ 	.short	0x0034


	//----- nvinfo : EIATTR_SW_WAR
	.align		4
.L_85:
        /*00a4*/ 	.byte	0x04, 0x36
        /*00a6*/ 	.short	(.L_87 - .L_86)
.L_86:
        /*00a8*/ 	.word	0x00000008
.L_87:


//--------------------- .nv.info._Z7gpu_subPdS_S_iiiii --------------------------
	.section	.nv.info._Z7gpu_subPdS_S_iiiii,"",@"SHT_CUDA_INFO"
	.sectionflags	@""
	.align	4


	//----- nvinfo : EIATTR_CUDA_API_VERSION
	.align		4
        /*0000*/ 	.byte	0x04, 0x37
        /*0002*/ 	.short	(.L_89 - .L_88)
.L_88:
        /*0004*/ 	.word	0x00000082


	//----- nvinfo : EIATTR_KPARAM_INFO
	.align		4
.L_89:
        /*0008*/ 	.byte	0x04, 0x17
        /*000a*/ 	.short	(.L_91 - .L_90)
.L_90:
        /*000c*/ 	.word	0x00000000
        /*0010*/ 	.short	0x0007
        /*0012*/ 	.short	0x0028
        /*0014*/ 	.byte	0x00, 0xf0, 0x11, 0x00


	//----- nvinfo : EIATTR_KPARAM_INFO
	.align		4
.L_91:
        /*0018*/ 	.byte	0x04, 0x17
        /*001a*/ 	.short	(.L_93 - .L_92)
.L_92:
        /*001c*/ 	.word	0x00000000
        /*0020*/ 	.short	0x0006
        /*0022*/ 	.short	0x0024
        /*0024*/ 	.byte	0x00, 0xf0, 0x11, 0x00


	//----- nvinfo : EIATTR_KPARAM_INFO
	.align		4
.L_93:
        /*0028*/ 	.byte	0x04, 0x17
        /*002a*/ 	.short	(.L_95 - .L_94)
.L_94:
        /*002c*/ 	.word	0x00000000
        /*0030*/ 	.short	0x0005
        /*0032*/ 	.short	0x0020
        /*0034*/ 	.byte	0x00, 0xf0, 0x11, 0x00


	//----- nvinfo : EIATTR_KPARAM_INFO
	.align		4
.L_95:
        /*0038*/ 	.byte	0x04, 0x17
        /*003a*/ 	.short	(.L_97 - .L_96)
.L_96:
        /*003c*/ 	.word	0x00000000
        /*0040*/ 	.short	0x0004
        /*0042*/ 	.short	0x001c
        /*0044*/ 	.byte	0x00, 0xf0, 0x11, 0x00


	//----- nvinfo : EIATTR_KPARAM_INFO
	.align		4
.L_97:
        /*0048*/ 	.byte	0x04, 0x17
        /*004a*/ 	.short	(.L_99 - .L_98)
.L_98:
        /*004c*/ 	.word	0x00000000
        /*0050*/ 	.short	0x0003
        /*0052*/ 	.short	0x0018
        /*0054*/ 	.byte	0x00, 0xf0, 0x11, 0x00


	//----- nvinfo : EIATTR_KPARAM_INFO
	.align		4
.L_99:
        /*0058*/ 	.byte	0x04, 0x17
        /*005a*/ 	.short	(.L_101 - .L_100)
.L_100:
        /*005c*/ 	.word	0x00000000
        /*0060*/ 	.short	0x0002
        /*0062*/ 	.short	0x0010
        /*0064*/ 	.byte	0x00, 0xf5, 0x21, 0x00


	//----- nvinfo : EIATTR_KPARAM_INFO
	.align		4
.L_101:
        /*0068*/ 	.byte	0x04, 0x17
        /*006a*/ 	.short	(.L_103 - .L_102)
.L_102:
        /*006c*/ 	.word	0x00000000
        /*0070*/ 	.short	0x0001
        /*0072*/ 	.short	0x0008
        /*0074*/ 	.byte	0x00, 0xf5, 0x21, 0x00


	//----- nvinfo : EIATTR_KPARAM_INFO
	.align		4
.L_103:
        /*0078*/ 	.byte	0x04, 0x17
        /*007a*/ 	.short	(.L_105 - .L_104)
.L_104:
        /*007c*/ 	.word	0x00000000
        /*0080*/ 	.short	0x0000
        /*0082*/ 	.short	0x0000
        /*0084*/ 	.byte	0x00, 0xf5, 0x21, 0x00


	//----- nvinfo : EIATTR_SPARSE_MMA_MASK
	.align		4
.L_105:
        /*0088*/ 	.byte	0x03, 0x50
        /*008a*/ 	.short	0x0000


	//----- nvinfo : EIATTR_MAXREG_COUNT
	.align		4
        /*008c*/ 	.byte	0x03, 0x1b
        /*008e*/ 	.short	0x00ff


	//----- nvinfo : EIATTR_MERCURY_ISA_VERSION
	.align		4
        /*0090*/ 	.byte	0x03, 0x5f
        /*0092*/ 	.short	0x0101


	//----- nvinfo : EIATTR_VRC_CTA_INIT_COUNT
	.align		4
        /*0094*/ 	.byte	0x02, 0x4a
	.zero		1
	.zero		1


	//----- nvinfo : EIATTR_EXIT_INSTR_OFFSETS
	.align		4
        /*0098*/ 	.byte	0x04, 0x1c
        /*009a*/ 	.short	(.L_107 - .L_106)


	//   ....[0]....
.L_106:
        /*009c*/ 	.word	0x000000c0


	//   ....[1]....
        /*00a0*/ 	.word	0x00000210


	//----- nvinfo : EIATTR_CBANK_PARAM_SIZE
	.align		4
.L_107:
        /*00a4*/ 	.byte	0x03, 0x19
        /*00a6*/ 	.short	0x002c


	//----- nvinfo : EIATTR_PARAM_CBANK
	.align		4
        /*00a8*/ 	.byte	0x04, 0x0a
        /*00aa*/ 	.short	(.L_109 - .L_108)
	.align		4
.L_108:
        /*00ac*/ 	.word	index@(.nv.constant0._Z7gpu_subPdS_S_iiiii)
        /*00b0*/ 	.short	0x0380
        /*00b2*/ 	.short	0x002c


	//----- nvinfo : EIATTR_SW_WAR
	.align		4
.L_109:
        /*00b4*/ 	.byte	0x04, 0x36
        /*00b6*/ 	.short	(.L_111 - .L_110)
.L_110:
        /*00b8*/ 	.word	0x00000008
.L_111:


//--------------------- .nv.info._Z7gpu_addPdS_S_iiiii --------------------------
	.section	.nv.info._Z7gpu_addPdS_S_iiiii,"",@"SHT_CUDA_INFO"
	.sectionflags	@""
	.align	4


	//----- nvinfo : EIATTR_CUDA_API_VERSION
	.align		4
        /*0000*/ 	.byte	0x04, 0x37
        /*0002*/ 	.short	(.L_113 - .L_112)
.L_112:
        /*0004*/ 	.word	0x00000082


	//----- nvinfo : EIATTR_KPARAM_INFO
	.align		4
.L_113:
        /*0008*/ 	.byte	0x04, 0x17
        /*000a*/ 	.short	(.L_115 - .L_114)
.L_114:
        /*000c*/ 	.word	0x00000000
        /*0010*/ 	.short	0x0007
        /*0012*/ 	.short	0x0028
        /*0014*/ 	.byte	0x00, 0xf0, 0x11, 0x00


	//----- nvinfo : EIATTR_KPARAM_INFO
	.align		4
.L_115:
        /*0018*/ 	.byte	0x04, 0x17
        /*001a*/ 	.short	(.L_117 - .L_116)
.L_116:
        /*001c*/ 	.word	0x00000000
        /*0020*/ 	.short	0x0006
        /*0022*/ 	.short	0x0024
        /*0024*/ 	.byte	0x00, 0xf0, 0x11, 0x00


	//----- nvinfo : EIATTR_KPARAM_INFO
	.align		4
.L_117:
        /*0028*/ 	.byte	0x04, 0x17
        /*002a*/ 	.short	(.L_119 - .L_118)
.L_118:
        /*002c*/ 	.word	0x00000000
        /*0030*/ 	.short	0x0005
        /*0032*/ 	.short	0x0020
        /*0034*/ 	.byte	0x00, 0xf0, 0x11, 0x00


	//----- nvinfo : EIATTR_KPARAM_INFO
	.align		4
.L_119:
        /*0038*/ 	.byte	0x04, 0x17
        /*003a*/ 	.short	(.L_121 - .L_120)
.L_120:
        /*003c*/ 	.word	0x00000000
        /*0040*/ 	.short	0x0004
        /*0042*/ 	.short	0x001c
        /*0044*/ 	.byte	0x00, 0xf0, 0x11, 0x00


	//----- nvinfo : EIATTR_KPARAM_INFO
	.align		4
.L_121:
        /*0048*/ 	.byte	0x04, 0x17
        /*004a*/ 	.short	(.L_123 - .L_122)
.L_122:
        /*004c*/ 	.word	0x00000000
        /*0050*/ 	.short	0x0003
        /*0052*/ 	.short	0x0018
        /*0054*/ 	.byte	0x00, 0xf0, 0x11, 0x00


	//----- nvinfo : EIATTR_KPARAM_INFO
	.align		4
.L_123:
        /*0058*/ 	.byte	0x04, 0x17
        /*005a*/ 	.short	(.L_125 - .L_124)
.L_124:
        /*005c*/ 	.word	0x00000000
        /*0060*/ 	.short	0x0002
        /*0062*/ 	.short	0x0010
        /*0064*/ 	.byte	0x00, 0xf5, 0x21, 0x00


	//----- nvinfo : EIATTR_KPARAM_INFO
	.align		4
.L_125:
        /*0068*/ 	.byte	0x04, 0x17
        /*006a*/ 	.short	(.L_127 - .L_126)
.L_126:
        /*006c*/ 	.word	0x00000000
        /*0070*/ 	.short	0x0001
        /*0072*/ 	.short	0x0008
        /*0074*/ 	.byte	0x00, 0xf5, 0x21, 0x00


	//----- nvinfo : EIATTR_KPARAM_INFO
	.align		4
.L_127:
        /*0078*/ 	.byte	0x04, 0x17
        /*007a*/ 	.short	(.L_129 - .L_128)
.L_128:
        /*007c*/ 	.word	0x00000000
        /*0080*/ 	.short	0x0000
        /*0082*/ 	.short	0x0000
        /*0084*/ 	.byte	0x00, 0xf5, 0x21, 0x00


	//----- nvinfo : EIATTR_SPARSE_MMA_MASK
	.align		4
.L_129:
        /*0088*/ 	.byte	0x03, 0x50
        /*008a*/ 	.short	0x0000


	//----- nvinfo : EIATTR_MAXREG_COUNT
	.align		4
        /*008c*/ 	.byte	0x03, 0x1b
        /*008e*/ 	.short	0x00ff


	//----- nvinfo : EIATTR_MERCURY_ISA_VERSION
	.align		4
        /*0090*/ 	.byte	0x03, 0x5f
        /*0092*/ 	.short	0x0101


	//----- nvinfo : EIATTR_VRC_CTA_INIT_COUNT
	.align		4
        /*0094*/ 	.byte	0x02, 0x4a
	.zero		1
	.zero		1


	//----- nvinfo : EIATTR_EXIT_INSTR_OFFSETS
	.align		4
        /*0098*/ 	.byte	0x04, 0x1c
        /*009a*/ 	.short	(.L_131 - .L_130)


	//   ....[0]....
.L_130:
        /*009c*/ 	.word	0x000000c0


	//   ....[1]....
        /*00a0*/ 	.word	0x00000210


	//----- nvinfo : EIATTR_CBANK_PARAM_SIZE
	.align		4
.L_131:
        /*00a4*/ 	.byte	0x03, 0x19
        /*00a6*/ 	.short	0x002c


	//----- nvinfo : EIATTR_PARAM_CBANK
	.align		4
        /*00a8*/ 	.byte	0x04, 0x0a
        /*00aa*/ 	.short	(.L_133 - .L_132)
	.align		4
.L_132:
        /*00ac*/ 	.word	index@(.nv.constant0._Z7gpu_addPdS_S_iiiii)
        /*00b0*/ 	.short	0x0380
        /*00b2*/ 	.short	0x002c


	//----- nvinfo : EIATTR_SW_WAR
	.align		4
.L_133:
        /*00b4*/ 	.byte	0x04, 0x36
        /*00b6*/ 	.short	(.L_135 - .L_134)
.L_134:
        /*00b8*/ 	.word	0x00000008
.L_135:


//--------------------- .nv.callgraph             --------------------------
	.section	.nv.callgraph,"",@"SHT_CUDA_CALLGRAPH"
	.align	4
	.sectionentsize	8
	.align		4
        /*0000*/ 	.word	0x00000000
	.align		4
        /*0004*/ 	.word	0xffffffff
	.align		4
        /*0008*/ 	.word	0x00000000
	.align		4
        /*000c*/ 	.word	0xfffffffe
	.align		4
        /*0010*/ 	.word	0x00000000
	.align		4
        /*0014*/ 	.word	0xfffffffd
	.align		4
        /*0018*/ 	.word	0x00000000
	.align		4
        /*001c*/ 	.word	0xfffffffc


//--------------------- .text._Z9gpu_synthPdS_S_S_S_i --------------------------
	.section	.text._Z9gpu_synthPdS_S_S_S_i,"ax",@progbits
	.align	128
        .global         _Z9gpu_synthPdS_S_S_S_i
        .type           _Z9gpu_synthPdS_S_S_S_i,@function
        .size           _Z9gpu_synthPdS_S_S_S_i,(.L_x_9 - _Z9gpu_synthPdS_S_S_S_i)
        .other          _Z9gpu_synthPdS_S_S_S_i,@"STO_CUDA_ENTRY STV_DEFAULT"
_Z9gpu_synthPdS_S_S_S_i:
.text._Z9gpu_synthPdS_S_S_S_i:
[----:B------:R-:W-:Y:S01]  /*0000*/  LDC R1, c[0x0][0x37c] ;  /* 0x0000df00ff017b82 */ /* 0x000fe20000000800 */
[----:B------:R-:W0:Y:S07]  /*0010*/  S2R R3, SR_TID.Y ;  /* 0x0000000000037919 */ /* 0x000e2e0000002200 */
[----:B------:R-:W0:Y:S01]  /*0020*/  LDC R2, c[0x0][0x364] ;  /* 0x0000d900ff027b82 */ /* 0x000e220000000800 */
[----:B------:R-:W1:Y:S07]  /*0030*/  S2R R4, SR_TID.X ;  /* 0x0000000000047919 */ /* 0x000e6e0000002100 */
[----:B------:R-:W0:Y:S08]  /*0040*/  S2UR UR4, SR_CTAID.Y ;  /* 0x00000000000479c3 */ /* 0x000e300000002600 */
[----:B------:R-:W1:Y:S08]  /*0050*/  S2UR UR5, SR_CTAID.X ;  /* 0x00000000000579c3 */ /* 0x000e700000002500 */
[----:B------:R-:W1:Y:S08]  /*0060*/  LDC R7, c[0x0][0x360] ;  /* 0x0000d800ff077b82 */ /* 0x000e700000000800 */
[----:B------:R-:W2:Y:S01]  /*0070*/  LDC R0, c[0x0][0x3a8] ;  /* 0x0000ea00ff007b82 */ /* 0x000ea20000000800 */
[----:B0-----:R-:W-:-:S02]  /*0080*/  IMAD R2, R2, UR4, R3 ;  /* 0x0000000402027c24 */ /* 0x001fc4000f8e0203 */
[----:B-1----:R-:W-:-:S05]  /*0090*/  IMAD R7, R7, UR5, R4 ;  /* 0x0000000507077c24 */ /* 0x002fca000f8e0204 */
[----:B------:R-:W-:-:S04]  /*00a0*/  VIMNMX R3, PT, PT, R2, R7, !PT ;  /* 0x0000000702037248 */ /* 0x000fc80007fe0100 */
[----:B--2---:R-:W-:-:S13]  /*00b0*/  ISETP.GE.AND P0, PT, R3, R0, PT ;  /* 0x000000000300720c */ /* 0x004fda0003f06270 */
[----:B------:R-:W-:Y:S05]  /*00c0*/  @P0 EXIT ;  /* 0x000000000000094d */ /* 0x000fea0003800000 */
[----:B------:R-:W0:Y:S01]  /*00d0*/  LDC.64 R8, c[0x0][0x380] ;  /* 0x0000e000ff087b82 */ /* 0x000e220000000a00 */
[----:B------:R-:W1:Y:S01]  /*00e0*/  LDCU.64 UR4, c[0x0][0x358] ;  /* 0x00006b00ff0477ac */ /* 0x000e620008000a00 */
[----:B------:R-:W-:-:S06]  /*00f0*/  IMAD R3, R2, R0, R7 ;  /* 0x0000000002037224 */ /* 0x000fcc00078e0207 */
[----:B------:R-:W2:Y:S08]  /*0100*/  LDC.64 R4, c[0x0][0x3a0] ;  /* 0x0000e800ff047b82 */ /* 0x000eb00000000a00 */
[----:B------:R-:W3:Y:S01]  /*0110*/  LDC.64 R12, c[0x0][0x388] ;  /* 0x0000e200ff0c7b82 */ /* 0x000ee20000000a00 */
[----:B0-----:R-:W-:-:S07]  /*0120*/  IMAD.WIDE R8, R3, 0x8, R8 ;  /* 0x0000000803087825 */ /* 0x001fce00078e0208 */
[----:B------:R-:W0:Y:S01]  /*0130*/  LDC.64 R16, c[0x0][0x390] ;  /* 0x0000e400ff107b82 */ /* 0x000e220000000a00 */
[----:B-1----:R-:W4:Y:S01]  /*0140*/  LDG.E.64 R8, desc[UR4][R8.64] ;  /* 0x0000000408087981 */ /* 0x002f22000c1e1b00 */
[----:B------:R-:W-:-:S06]  /*0150*/  IMAD R11, R2, R0, R3 ;  /* 0x00000000020b7224 */ /* 0x000fcc00078e0203 */
[----:B------:R-:W1:Y:S01]  /*0160*/  LDC.64 R18, c[0x0][0x398] ;  /* 0x0000e600ff127b82 */ /* 0x000e620000000a00 */
[----:B--2---:R-:W-:-:S04]  /*0170*/  IMAD.WIDE R10, R11, 0x8, R4 ;  /* 0x000000080b0a7825 */ /* 0x004fc800078e0204 */
[----:B---3--:R-:W-:Y:S01]  /*0180*/  IMAD.WIDE R12, R3, 0x8, R12 ;  /* 0x00000008030c7825 */ /* 0x008fe200078e020c */
[----:B----4-:R-:W-:Y:S05]  /*0190*/  STG.E.64 desc[UR4][R10.64], R8 ;  /* 0x000000080a007986 */ /* 0x010fea000c101b04 */
[----:B------:R-:W2:Y:S01]  /*01a0*/  LDG.E.64 R12, desc[UR4][R12.64] ;  /* 0x000000040c0c7981 */ /* 0x000ea2000c1e1b00 */
[----:B------:R-:W-:-:S04]  /*01b0*/  IMAD.WIDE R14, R0, 0x8, R10 ;  /* 0x00000008000e7825 */ /* 0x000fc800078e020a */
[----:B0-----:R-:W-:Y:S01]  /*01c0*/  IMAD.WIDE R16, R3, 0x8, R16 ;  /* 0x0000000803107825 */ /* 0x001fe200078e0210 */
[----:B------:R-:W-:-:S05]  /*01d0*/  IADD3 R21, PT, PT, R2, R0, RZ ;  /* 0x0000000002157210 */ /* 0x000fca0007ffe0ff */
[----:B------:R-:W-:Y:S01]  /*01e0*/  IMAD R2, R21, R0, RZ ;  /* 0x0000000015027224 */ /* 0x000fe200078e02ff */
[----:B--2---:R-:W-:Y:S04]  /*01f0*/  STG.E.64 desc[UR4][R14.64], R12 ;  /* 0x0000000c0e007986 */ /* 0x004fe8000c101b04 */
[----:B------:R-:W2:Y:S01]  /*0200*/  LDG.E.64 R16, desc[UR4][R16.64] ;  /* 0x0000000410107981 */ /* 0x000ea2000c1e1b00 */
[----:B------:R-:W-:Y:S01]  /*0210*/  LEA R7, R2, R7, 0x1 ;  /* 0x0000000702077211 */ /* 0x000fe200078e08ff */
[----:B-1----:R-:W-:-:S04]  /*0220*/  IMAD.WIDE R2, R3, 0x8, R18 ;  /* 0x0000000803027825 */ /* 0x002fc800078e0212 */
[----:B------:R-:W-:-:S05]  /*0230*/  IMAD.WIDE R4, R7, 0x8, R4 ;  /* 0x0000000807047825 */ /* 0x000fca00078e0204 */
[----:B--2---:R-:W-:Y:S04]  /*0240*/  STG.E.64 desc[UR4][R4.64], R16 ;  /* 0x0000001004007986 */ /* 0x004fe8000c101b04 */
[----:B------:R-:W2:Y:S01]  /*0250*/  LDG.E.64 R2, desc[UR4][R2.64] ;  /* 0x0000000402027981 */ /* 0x000ea2000c1e1b00 */
[----:B------:R-:W-:-:S05]  /*0260*/  IMAD.WIDE R6, R0, 0x8, R4 ;  /* 0x0000000800067825 */ /* 0x000fca00078e0204 */
[----:B--2---:R-:W-:Y:S01]  /*0270*/  STG.E.64 desc[UR4][R6.64], R2 ;  /* 0x0000000206007986 */ /* 0x004fe2000c101b04 */
[----:B------:R-:W-:Y:S05]  /*0280*/  EXIT ;  /* 0x000000000000794d */ /* 0x000fea0003800000 */
.L_x_0:
[----:B------:R-:W-:-:S00]  /*0290*/  BRA `(.L_x_0) ;  /* 0xfffffffc00fc7947 */ /* 0x000fc0000383ffff */
[----:B------:R-:W-:-:S00]  /*02a0*/  NOP ;  /* 0x0000000000007918 */ /* 0x000fc00000000000 */
        /* <DEDUP_REMOVED lines=13> */
.L_x_9:


//--------------------- .text._Z10mult_smallPdS_S_i --------------------------
	.section	.text._Z10mult_smallPdS_S_i,"ax",@progbits
	.align	128
        .global         _Z10mult_smallPdS_S_i
        .type           _Z10mult_smallPdS_S_i,@function
        .size           _Z10mult_smallPdS_S_i,(.L_x_10 - _Z10mult_smallPdS_S_i)
        .other          _Z10mult_smallPdS_S_i,@"STO_CUDA_ENTRY STV_DEFAULT"
_Z10mult_smallPdS_S_i:
.text._Z10mult_smallPdS_S_i:
[----:B------:R-:W-:Y:S01]  /*0000*/  LDC R1, c[0x0][0x37c] ;  /* 0x0000df00ff017b82 */ /* 0x000fe20000000800 */
[----:B------:R-:W0:Y:S07]  /*0010*/  S2R R3, SR_TID.Y ;  /* 0x0000000000037919 */ /* 0x000e2e0000002200 */
[----:B------:R-:W0:Y:S01]  /*0020*/  LDC R0, c[0x0][0x364] ;  /* 0x0000d900ff007b82 */ /* 0x000e220000000800 */
[----:B------:R-:W1:Y:S01]  /*0030*/  LDCU UR16, c[0x0][0x398] ;  /* 0x00007300ff1077ac */ /* 0x000e620008000800 */
[----:B------:R-:W2:Y:S06]  /*0040*/  S2R R2, SR_TID.X ;  /* 0x0000000000027919 */ /* 0x000eac0000002100 */
[----:B------:R-:W0:Y:S08]  /*0050*/  S2UR UR4, SR_CTAID.Y ;  /* 0x00000000000479c3 */ /* 0x000e300000002600 */
[----:B------:R-:W2:Y:S08]  /*0060*/  S2UR UR5, SR_CTAID.X ;  /* 0x00000000000579c3 */ /* 0x000eb00000002500 */
[----:B------:R-:W2:Y:S01]  /*0070*/  LDC R23, c[0x0][0x360] ;  /* 0x0000d800ff177b82 */ /* 0x000ea20000000800 */
[----:B0-----:R-:W-:-:S02]  /*0080*/  IMAD R0, R0, UR4, R3 ;  /* 0x0000000400007c24 */ /* 0x001fc4000f8e0203 */
[----:B--2---:R-:W-:-:S05]  /*0090*/  IMAD R23, R23, UR5, R2 ;  /* 0x0000000517177c24 */ /* 0x004fca000f8e0202 */
[----:B------:R-:W-:-:S04]  /*00a0*/  VIMNMX R2, PT, PT, R0, R23, !PT ;  /* 0x0000001700027248 */ /* 0x000fc80007fe0100 */
[----:B-1----:R-:W-:-:S13]  /*00b0*/  ISETP.GE.AND P0, PT, R2, UR16, PT ;  /* 0x0000001002007c0c */ /* 0x002fda000bf06270 */
[----:B------:R-:W-:Y:S05]  /*00c0*/  @P0 EXIT ;  /* 0x000000000000094d */ /* 0x000fea0003800000 */
[----:B------:R-:W-:Y:S02]  /*00d0*/  UISETP.GE.U32.AND UP0, UPT, UR16, 0x8, UPT ;  /* 0x000000081000788c */ /* 0x000fe4000bf06070 */
[----:B------:R-:W-:Y:S01]  /*00e0*/  IMAD R22, R0, UR16, R23 ;  /* 0x0000001000167c24 */ /* 0x000fe2000f8e0217 */
[----:B------:R-:W-:Y:S01]  /*00f0*/  CS2R R20, SRZ ;  /* 0x0000000000147805 */ /* 0x000fe2000001ff00 */
[----:B------:R-:W0:Y:S01]  /*0100*/  LDCU.64 UR14, c[0x0][0x358] ;  /* 0x00006b00ff0e77ac */ /* 0x000e220008000a00 */
[----:B------:R-:W-:-:S04]  /*0110*/  UMOV UR4, URZ ;  /* 0x000000ff00047c82 */ /* 0x000fc80008000000 */
[----:B------:R-:W-:Y:S05]  /*0120*/  BRA.U !UP0, `(.L_x_1) ;  /* 0x0000000108fc7547 */ /* 0x000fea000b800000 */
[----:B------:R-:W1:Y:S01]  /*0130*/  LDCU.64 UR18, c[0x0][0x388] ;  /* 0x00007100ff1277ac */ /* 0x000e620008000a00 */
[-C--:B------:R-:W-:Y:S02]  /*0140*/  MOV R25, R22.reuse ;  /* 0x0000001600197202 */ /* 0x080fe40000000f00 */
[----:B------:R-:W-:Y:S02]  /*0150*/  CS2R R20, SRZ ;  /* 0x0000000000147805 */ /* 0x000fe4000001ff00 */
[----:B------:R-:W-:Y:S01]  /*0160*/  MOV R24, R22 ;  /* 0x0000001600187202 */ /* 0x000fe20000000f00 */
[----:B------:R-:W-:-:S04]  /*0170*/  ULOP3.LUT UR4, UR16, 0x7ffffff8, URZ, 0xc0, !UPT ;  /* 0x7ffffff810047892 */ /* 0x000fc8000f8ec0ff */
[----:B------:R-:W-:Y:S02]  /*0180*/  UIADD3 UR4, UPT, UPT, -UR4, URZ, URZ ;  /* 0x000000ff04047290 */ /* 0x000fe4000fffe1ff */
[----:B-1----:R-:W-:Y:S02]  /*0190*/  UIMAD.WIDE UR6, UR16, 0x18, UR18 ;  /* 0x00000018100678a5 */ /* 0x002fe4000f8e0212 */
[----:B------:R-:W-:Y:S02]  /*01a0*/  UIMAD.WIDE UR8, UR16, 0x20, UR18 ;  /* 0x00000020100878a5 */ /* 0x000fe4000f8e0212 */
[----:B------:R-:W-:Y:S02]  /*01b0*/  UIMAD.WIDE UR10, UR16, 0x30, UR18 ;  /* 0x00000030100a78a5 */ /* 0x000fe4000f8e0212 */
[----:B------:R-:W-:-:S12]  /*01c0*/  UIMAD.WIDE UR12, UR16, 0x38, UR18 ;  /* 0x00000038100c78a5 */ /* 0x000fd8000f8e0212 */
.L_x_2:
[----:B------:R-:W1:Y:S01]  /*01d0*/  LDC.64 R6, c[0x0][0x380] ;  /* 0x0000e000ff067b82 */ /* 0x000e620000000a00 */
[----:B------:R-:W-:-:S05]  /*01e0*/  HFMA2 R5, -RZ, RZ, 0, 4.76837158203125e-07 ;  /* 0x00000008ff057431 */ /* 0x000fca00000001ff */
[----:B------:R-:W-:-:S05]  /*01f0*/  IMAD.WIDE R4, R24, R5, UR18 ;  /* 0x0000001218047e25 */ /* 0x000fca000f8e0205 */
[----:B0-----:R-:W2:Y:S01]  /*0200*/  LDG.E.64 R2, desc[UR14][R4.64] ;  /* 0x0000000e04027981 */ /* 0x001ea2000c1e1b00 */
[----:B-1----:R-:W-:-:S05]  /*0210*/  IMAD.WIDE R6, R25, 0x8, R6 ;  /* 0x0000000819067825 */ /* 0x002fca00078e0206 */
[----:B------:R-:W2:Y:S01]  /*0220*/  LDG.E.64 R18, desc[UR14][R6.64] ;  /* 0x0000000e06127981 */ /* 0x000ea2000c1e1b00 */
[----:B------:R-:W-:-:S03]  /*0230*/  UIMAD.WIDE UR20, UR16, 0x8, UR18 ;  /* 0x00000008101478a5 */ /* 0x000fc6000f8e0212 */
[----:B------:R-:W3:Y:S03]  /*0240*/  LDG.E.64 R8, desc[UR14][R6.64+0x8] ;  /* 0x0000080e06087981 */ /* 0x000ee6000c1e1b00 */
[----:B------:R-:W-:Y:S01]  /*0250*/  MOV R10, UR20 ;  /* 0x00000014000a7c02 */ /* 0x000fe20008000f00 */
[----:B------:R-:W-:Y:S01]  /*0260*/  IMAD.U32 R11, RZ, RZ, UR21 ;  /* 0x00000015ff0b7e24 */ /* 0x000fe2000f8e00ff */
[----:B------:R-:W-:Y:S01]  /*0270*/  UIMAD.WIDE UR20, UR16, 0x10, UR18 ;  /* 0x00000010101478a5 */ /* 0x000fe2000f8e0212 */
[----:B------:R-:W-:Y:S01]  /*0280*/  MOV R17, 0x8 ;  /* 0x0000000800117802 */ /* 0x000fe20000000f00 */
[----:B------:R-:W4:Y:S01]  /*0290*/  LDG.E.64 R12, desc[UR14][R6.64+0x10] ;  /* 0x0000100e060c7981 */ /* 0x000f22000c1e1b00 */
[----:B------:R-:W-:-:S03]  /*02a0*/  IMAD.WIDE R10, R24, 0x8, R10 ;  /* 0x00000008180a7825 */ /* 0x000fc600078e020a */
[----:B------:R-:W-:Y:S02]  /*02b0*/  MOV R14, UR20 ;  /* 0x00000014000e7c02 */ /* 0x000fe40008000f00 */
[----:B------:R-:W-:Y:S01]  /*02c0*/  MOV R15, UR21 ;  /* 0x00000015000f7c02 */ /* 0x000fe20008000f00 */
[----:B------:R-:W3:Y:S02]  /*02d0*/  LDG.E.64 R10, desc[UR14][R10.64] ;  /* 0x0000000e0a0a7981 */ /* 0x000ee4000c1e1b00 */
[----:B------:R-:W-:-:S04]  /*02e0*/  IMAD.WIDE R14, R24, 0x8, R14 ;  /* 0x00000008180e7825 */ /* 0x000fc800078e020e */
[----:B------:R-:W-:Y:S02]  /*02f0*/  IMAD.WIDE R16, R24, R17, UR6 ;  /* 0x0000000618107e25 */ /* 0x000fe4000f8e0211 */
[----:B------:R-:W4:Y:S04]  /*0300*/  LDG.E.64 R14, desc[UR14][R14.64] ;  /* 0x0000000e0e0e7981 */ /* 0x000f28000c1e1b00 */
[----:B------:R-:W5:Y:S01]  /*0310*/  LDG.E.64 R16, desc[UR14][R16.64] ;  /* 0x0000000e10107981 */ /* 0x000f62000c1e1b00 */
[----:B--2---:R-:W-:-:S03]  /*0320*/  DFMA R2, R18, R2, R20 ;  /* 0x000000021202722b */ /* 0x004fc60000000014 */
[----:B------:R-:W5:Y:S01]  /*0330*/  LDG.E.64 R18, desc[UR14][R6.64+0x18] ;  /* 0x0000180e06127981 */ /* 0x000f62000c1e1b00 */
[----:B------:R-:W-:-:S04]  /*0340*/  IMAD.MOV.U32 R21, RZ, RZ, 0x8 ;  /* 0x00000008ff157424 */ /* 0x000fc800078e00ff */
[----:B------:R-:W-:Y:S01]  /*0350*/  IMAD.WIDE R20, R24, R21, UR8 ;  /* 0x0000000818147e25 */ /* 0x000fe2000f8e0215 */
[----:B------:R-:W-:-:S05]  /*0360*/  MOV R27, 0x8 ;  /* 0x00000008001b7802 */ /* 0x000fca0000000f00 */
[----:B------:R-:W2:Y:S01]  /*0370*/  LDG.E.64 R20, desc[UR14][R20.64] ;  /* 0x0000000e14147981 */ /* 0x000ea2000c1e1b00 */
[----:B---3--:R-:W-:Y:S01]  /*0380*/  DFMA R2, R8, R10, R2 ;  /* 0x0000000a0802722b */ /* 0x008fe20000000002 */
[----:B------:R-:W-:Y:S02]  /*0390*/  MOV R11, UR16 ;  /* 0x00000010000b7c02 */ /* 0x000fe40008000f00 */
[----:B------:R-:W2:Y:S03]  /*03a0*/  LDG.E.64 R8, desc[UR14][R6.64+0x20] ;  /* 0x0000200e06087981 */ /* 0x000ea6000c1e1b00 */
[----:B------:R-:W-:Y:S02]  /*03b0*/  IMAD.WIDE R4, R11, 0x28, R4 ;  /* 0x000000280b047825 */ /* 0x000fe400078e0204 */
[----:B------:R-:W3:Y:S01]  /*03c0*/  LDG.E.64 R10, desc[UR14][R6.64+0x28] ;  /* 0x0000280e060a7981 */ /* 0x000ee2000c1e1b00 */
[----:B----4-:R-:W-:-:S03]  /*03d0*/  DFMA R2, R12, R14, R2 ;  /* 0x0000000e0c02722b */ /* 0x010fc60000000002 */
[----:B------:R-:W3:Y:S01]  /*03e0*/  LDG.E.64 R4, desc[UR14][R4.64] ;  /* 0x0000000e04047981 */ /* 0x000ee2000c1e1b00 */
[----:B------:R-:W-:Y:S01]  /*03f0*/  IMAD.WIDE R12, R24, R27, UR10 ;  /* 0x0000000a180c7e25 */ /* 0x000fe2000f8e021b */
[----:B------:R-:W-:-:S05]  /*0400*/  MOV R15, 0x8 ;  /* 0x00000008000f7802 */ /* 0x000fca0000000f00 */
[----:B------:R-:W4:Y:S01]  /*0410*/  LDG.E.64 R12, desc[UR14][R12.64] ;  /* 0x0000000e0c0c7981 */ /* 0x000f22000c1e1b00 */
[----:B------:R-:W-:-:S06]  /*0420*/  IMAD.WIDE R14, R24, R15, UR12 ;  /* 0x0000000c180e7e25 */ /* 0x000fcc000f8e020f */
[----:B------:R-:W4:Y:S01]  /*0430*/  LDG.E.64 R14, desc[UR14][R14.64] ;  /* 0x0000000e0e0e7981 */ /* 0x000f22000c1e1b00 */
[----:B-----5:R-:W-:-:S03]  /*0440*/  DFMA R2, R18, R16, R2 ;  /* 0x000000101202722b */ /* 0x020fc60000000002 */
[----:B------:R-:W4:Y:S04]  /*0450*/  LDG.E.64 R16, desc[UR14][R6.64+0x30] ;  /* 0x0000300e06107981 */ /* 0x000f28000c1e1b00 */
[----:B------:R-:W5:Y:S01]  /*0460*/  LDG.E.64 R18, desc[UR14][R6.64+0x38] ;  /* 0x0000380e06127981 */ /* 0x000f62000c1e1b00 */
[----:B------:R-:W-:Y:S01]  /*0470*/  UIADD3 UR4, UPT, UPT, UR4, 0x8, URZ ;  /* 0x0000000804047890 */ /* 0x000fe2000fffe0ff */
[----:B--2---:R-:W-:-:S03]  /*0480*/  DFMA R2, R8, R20, R2 ;  /* 0x000000140802722b */ /* 0x004fc60000000002 */
[----:B------:R-:W-:-:S05]  /*0490*/  UISETP.NE.AND UP0, UPT, UR4, URZ, UPT ;  /* 0x000000ff0400728c */ /* 0x000fca000bf05270 */
[----:B---3--:R-:W-:Y:S01]  /*04a0*/  DFMA R2, R10, R4, R2 ;  /* 0x000000040a02722b */ /* 0x008fe20000000002 */
[----:B------:R-:W-:Y:S02]  /*04b0*/  MOV R5, UR16 ;  /* 0x0000001000057c02 */ /* 0x000fe40008000f00 */
[----:B------:R-:W-:-:S03]  /*04c0*/  IADD3 R25, PT, PT, R25, 0x8, RZ ;  /* 0x0000000819197810 */ /* 0x000fc60007ffe0ff */
[----:B------:R-:W-:Y:S02]  /*04d0*/  IMAD R24, R5, 0x8, R24 ;  /* 0x0000000805187824 */ /* 0x000fe400078e0218 */
[----:B----4-:R-:W-:-:S08]  /*04e0*/  DFMA R2, R16, R12, R2 ;  /* 0x0000000c1002722b */ /* 0x010fd00000000002 */
[----:B-----5:R-:W-:Y:S01]  /*04f0*/  DFMA R20, R18, R14, R2 ;  /* 0x0000000e1214722b */ /* 0x020fe20000000002 */
[----:B------:R-:W-:Y:S10]  /*0500*/  BRA.U UP0, `(.L_x_2) ;  /* 0xfffffffd00307547 */ /* 0x000ff4000b83ffff */
[----:B------:R-:W-:-:S12]  /*0510*/  ULOP3.LUT UR4, UR16, 0x7ffffff8, URZ, 0xc0, !UPT ;  /* 0x7ffffff810047892 */ /* 0x000fd8000f8ec0ff */
.L_x_1:
[----:B------:R-:W-:-:S04]  /*0520*/  ULOP3.LUT UR6, UR16, 0x7, URZ, 0xc0, !UPT ;  /* 0x0000000710067892 */ /* 0x000fc8000f8ec0ff */
[----:B------:R-:W-:-:S09]  /*0530*/  UISETP.NE.AND UP0, UPT, UR6, URZ, UPT ;  /* 0x000000ff0600728c */ /* 0x000fd2000bf05270 */
[----:B------:R-:W-:Y:S05]  /*0540*/  BRA.U !UP0, `(.L_x_3) ;  /* 0x0000000508107547 */ /* 0x000fea000b800000 */
[----:B------:R-:W-:Y:S02]  /*0550*/  UISETP.GE.U32.AND UP0, UPT, UR6, 0x4, UPT ;  /* 0x000000040600788c */ /* 0x000fe4000bf06070 */
[----:B------:R-:W-:-:S04]  /*0560*/  ULOP3.LUT UR5, UR16, 0x3, URZ, 0xc0, !UPT ;  /* 0x0000000310057892 */ /* 0x000fc8000f8ec0ff */
[----:B------:R-:W-:-:S03]  /*0570*/  UISETP.NE.AND UP1, UPT, UR5, URZ, UPT ;  /* 0x000000ff0500728c */ /* 0x000fc6000bf25270 */
[----:B------:R-:W-:Y:S08]  /*0580*/  BRA.U !UP0, `(.L_x_4) ;  /* 0x0000000108687547 */ /* 0x000ff0000b800000 */
[----:B------:R-:W1:Y:S01]  /*0590*/  LDC.64 R18, c[0x0][0x380] ;  /* 0x0000e000ff127b82 */ /* 0x000e620000000a00 */
[----:B------:R-:W-:Y:S02]  /*05a0*/  IADD3 R2, PT, PT, R0, UR4, RZ ;  /* 0x0000000400027c10 */ /* 0x000fe4000fffe0ff */
[----:B------:R-:W-:Y:S02]  /*05b0*/  IADD3 R3, PT, PT, R22, UR4, RZ ;  /* 0x0000000416037c10 */ /* 0x000fe4000fffe0ff */
[----:B------:R-:W-:Y:S01]  /*05c0*/  MOV R25, UR16 ;  /* 0x0000001000197c02 */ /* 0x000fe20008000f00 */
[----:B------:R-:W-:Y:S02]  /*05d0*/  IMAD R5, R2, UR16, R23 ;  /* 0x0000001002057c24 */ /* 0x000fe4000f8e0217 */
[----:B------:R-:W2:Y:S01]  /*05e0*/  LDC.64 R16, c[0x0][0x388] ;  /* 0x0000e200ff107b82 */ /* 0x000ea20000000a00 */
[----:B------:R-:W-:Y:S02]  /*05f0*/  IMAD.U32 R27, RZ, RZ, UR16 ;  /* 0x00000010ff1b7e24 */ /* 0x000fe4000f8e00ff */
[----:B-1----:R-:W-:-:S05]  /*0600*/  IMAD.WIDE R18, R3, 0x8, R18 ;  /* 0x0000000803127825 */ /* 0x002fca00078e0212 */
[----:B0-----:R-:W3:Y:S01]  /*0610*/  LDG.E.64 R6, desc[UR14][R18.64+0x8] ;  /* 0x0000080e12067981 */ /* 0x001ee2000c1e1b00 */
[----:B--2---:R-:W-:Y:S01]  /*0620*/  IMAD.WIDE R16, R5, 0x8, R16 ;  /* 0x0000000805107825 */ /* 0x004fe200078e0210 */
[----:B------:R-:W-:Y:S02]  /*0630*/  MOV R29, UR16 ;  /* 0x00000010001d7c02 */ /* 0x000fe40008000f00 */
[----:B------:R-:W2:Y:S04]  /*0640*/  LDG.E.64 R4, desc[UR14][R18.64] ;  /* 0x0000000e12047981 */ /* 0x000ea8000c1e1b00 */
[----:B------:R-:W2:Y:S01]  /*0650*/  LDG.E.64 R2, desc[UR14][R16.64] ;  /* 0x0000000e10027981 */ /* 0x000ea2000c1e1b00 */
[----:B------:R-:W-:-:S03]  /*0660*/  IMAD.WIDE R24, R25, 0x8, R16 ;  /* 0x0000000819187825 */ /* 0x000fc600078e0210 */
[----:B------:R-:W4:Y:S04]  /*0670*/  LDG.E.64 R10, desc[UR14][R18.64+0x10] ;  /* 0x0000100e120a7981 */ /* 0x000f28000c1e1b00 */
[----:B------:R-:W3:Y:S01]  /*0680*/  LDG.E.64 R8, desc[UR14][R24.64] ;  /* 0x0000000e18087981 */ /* 0x000ee2000c1e1b00 */
[----:B------:R-:W-:-:S03]  /*0690*/  IMAD.WIDE R26, R27, 0x8, R24 ;  /* 0x000000081b1a7825 */ /* 0x000fc600078e0218 */
[----:B------:R-:W5:Y:S04]  /*06a0*/  LDG.E.64 R14, desc[UR14][R18.64+0x18] ;  /* 0x0000180e120e7981 */ /* 0x000f68000c1e1b00 */
[----:B------:R-:W4:Y:S01]  /*06b0*/  LDG.E.64 R12, desc[UR14][R26.64] ;  /* 0x0000000e1a0c7981 */ /* 0x000f22000c1e1b00 */
[----:B------:R-:W-:-:S05]  /*06c0*/  IMAD.WIDE R28, R29, 0x8, R26 ;  /* 0x000000081d1c7825 */ /* 0x000fca00078e021a */
[----:B------:R-:W5:Y:S01]  /*06d0*/  LDG.E.64 R16, desc[UR14][R28.64] ;  /* 0x0000000e1c107981 */ /* 0x000f62000c1e1b00 */
[----:B------:R-:W-:Y:S01]  /*06e0*/  UIADD3 UR4, UPT, UPT, UR4, 0x4, URZ ;  /* 0x0000000404047890 */ /* 0x000fe2000fffe0ff */
[----:B--2---:R-:W-:-:S08]  /*06f0*/  DFMA R2, R4, R2, R20 ;  /* 0x000000020402722b */ /* 0x004fd00000000014 */
[----:B---3--:R-:W-:-:S08]  /*0700*/  DFMA R2, R6, R8, R2 ;  /* 0x000000080602722b */ /* 0x008fd00000000002 */
[----:B----4-:R-:W-:-:S08]  /*0710*/  DFMA R2, R10, R12, R2 ;  /* 0x0000000c0a02722b */ /* 0x010fd00000000002 */
[----:B-----5:R-:W-:-:S11]  /*0720*/  DFMA R20, R14, R16, R2 ;  /* 0x000000100e14722b */ /* 0x020fd60000000002 */
.L_x_4:
[----:B------:R-:W-:Y:S05]  /*0730*/  BRA.U !UP1, `(.L_x_3) ;  /* 0x0000000109947547 */ /* 0x000fea000b800000 */
[----:B------:R-:W-:Y:S01]  /*0740*/  UISETP.NE.AND UP0, UPT, UR5, 0x1, UPT ;  /* 0x000000010500788c */ /* 0x000fe2000bf05270 */
[----:B------:R-:W-:Y:S01]  /*0750*/  MOV R11, UR16 ;  /* 0x00000010000b7c02 */ /* 0x000fe20008000f00 */
[----:B------:R-:W-:-:S04]  /*0760*/  ULOP3.LUT UR5, UR16, 0x1, URZ, 0xc0, !UPT ;  /* 0x0000000110057892 */ /* 0x000fc8000f8ec0ff */
[----:B------:R-:W-:Y:S01]  /*0770*/  PLOP3.LUT P0, PT, PT, PT, UP0, 0x80, 0x8 ;  /* 0x000000000008781c */ /* 0x000fe20003f0f008 */
[----:B------:R-:W-:-:S04]  /*0780*/  UISETP.NE.U32.AND UP1, UPT, UR5, 0x1, UPT ;  /* 0x000000010500788c */ /* 0x000fc8000bf25070 */
[----:B------:R-:W1:Y:S02]  /*0790*/  @UP0 LDCU.128 UR8, c[0x0][0x380] ;  /* 0x00007000ff0807ac */ /* 0x000e640008000c00 */
[----:B------:R-:W-:-:S05]  /*07a0*/  PLOP3.LUT P1, PT, PT, PT, UP1, 0x80, 0x8 ;  /* 0x000000000008781c */ /* 0x000fca0003f2f018 */
[----:B------:R-:W2:Y:S01]  /*07b0*/  @!UP1 LDCU.128 UR20, c[0x0][0x380] ;  /* 0x00007000ff1497ac */ /* 0x000ea20008000c00 */
[----:B------:R-:W-:Y:S02]  /*07c0*/  @P0 IADD3 R2, PT, PT, R0, UR4, RZ ;  /* 0x0000000400020c10 */ /* 0x000fe4000fffe0ff */
[----:B------:R-:W-:Y:S01]  /*07d0*/  @P0 IADD3 R3, PT, PT, R22, UR4, RZ ;  /* 0x0000000416030c10 */ /* 0x000fe2000fffe0ff */
[----:B------:R-:W-:Y:S02]  /*07e0*/  @UP0 UIADD3 UR4, UPT, UPT, UR4, 0x2, URZ ;  /* 0x0000000204040890 */ /* 0x000fe4000fffe0ff */
[----:B------:R-:W-:-:S04]  /*07f0*/  @P0 IMAD R5, R2, UR16, R23 ;  /* 0x0000001002050c24 */ /* 0x000fc8000f8e0217 */
[----:B------:R-:W-:Y:S01]  /*0800*/  @!P1 IADD3 R0, PT, PT, R0, UR4, RZ ;  /* 0x0000000400009c10 */ /* 0x000fe2000fffe0ff */
[----:B-1----:R-:W-:Y:S01]  /*0810*/  IMAD.U32 R9, RZ, RZ, UR9 ;  /* 0x00000009ff097e24 */ /* 0x002fe2000f8e00ff */
[----:B------:R-:W-:Y:S02]  /*0820*/  MOV R8, UR8 ;  /* 0x0000000800087c02 */ /* 0x000fe40008000f00 */
[----:B------:R-:W-:Y:S02]  /*0830*/  MOV R16, UR10 ;  /* 0x0000000a00107c02 */ /* 0x000fe40008000f00 */
[----:B------:R-:W-:Y:S01]  /*0840*/  MOV R17, UR11 ;  /* 0x0000000b00117c02 */ /* 0x000fe20008000f00 */
[----:B------:R-:W-:-:S04]  /*0850*/  @P0 IMAD.WIDE R8, R3, 0x8, R8 ;  /* 0x0000000803080825 */ /* 0x000fc800078e0208 */
[----:B------:R-:W-:Y:S01]  /*0860*/  @P0 IMAD.WIDE R16, R5, 0x8, R16 ;  /* 0x0000000805100825 */ /* 0x000fe200078e0210 */
[----:B--2---:R-:W-:Y:S01]  /*0870*/  MOV R13, UR21 ;  /* 0x00000015000d7c02 */ /* 0x004fe20008000f00 */
[----:B0-----:R-:W2:Y:S04]  /*0880*/  @P0 LDG.E.64 R4, desc[UR14][R8.64] ;  /* 0x0000000e08040981 */ /* 0x001ea8000c1e1b00 */
[----:B------:R-:W2:Y:S01]  /*0890*/  @P0 LDG.E.64 R2, desc[UR14][R16.64] ;  /* 0x0000000e10020981 */ /* 0x000ea2000c1e1b00 */
[----:B------:R-:W-:Y:S01]  /*08a0*/  @P0 IMAD.WIDE R10, R11, 0x8, R16 ;  /* 0x000000080b0a0825 */ /* 0x000fe200078e0210 */
[----:B------:R-:W-:Y:S02]  /*08b0*/  @!P1 IADD3 R19, PT, PT, R22, UR4, RZ ;  /* 0x0000000416139c10 */ /* 0x000fe4000fffe0ff */
[----:B------:R-:W-:Y:S01]  /*08c0*/  MOV R14, UR22 ;  /* 0x00000016000e7c02 */ /* 0x000fe20008000f00 */
[----:B------:R-:W-:Y:S01]  /*08d0*/  @!P1 IMAD R23, R0, UR16, R23 ;  /* 0x0000001000179c24 */ /* 0x000fe2000f8e0217 */
[----:B------:R-:W-:Y:S01]  /*08e0*/  MOV R15, UR23 ;  /* 0x00000017000f7c02 */ /* 0x000fe20008000f00 */
[----:B------:R-:W-:Y:S01]  /*08f0*/  IMAD.U32 R12, RZ, RZ, UR20 ;  /* 0x00000014ff0c7e24 */ /* 0x000fe2000f8e00ff */
[----:B------:R-:W3:Y:S04]  /*0900*/  @P0 LDG.E.64 R6, desc[UR14][R8.64+0x8] ;  /* 0x0000080e08060981 */ /* 0x000ee8000c1e1b00 */
[----:B------:R-:W3:Y:S01]  /*0910*/  @P0 LDG.E.64 R10, desc[UR14][R10.64] ;  /* 0x0000000e0a0a0981 */ /* 0x000ee2000c1e1b00 */
[----:B------:R-:W-:-:S04]  /*0920*/  @!P1 IMAD.WIDE R12, R19, 0x8, R12 ;  /* 0x00000008130c9825 */ /* 0x000fc800078e020c */
[----:B------:R-:W-:Y:S02]  /*0930*/  @!P1 IMAD.WIDE R14, R23, 0x8, R14 ;  /* 0x00000008170e9825 */ /* 0x000fe400078e020e */
[----:B------:R-:W4:Y:S04]  /*0940*/  @!P1 LDG.E.64 R12, desc[UR14][R12.64] ;  /* 0x0000000e0c0c9981 */ /* 0x000f28000c1e1b00 */
[----:B------:R-:W4:Y:S01]  /*0950*/  @!P1 LDG.E.64 R14, desc[UR14][R14.64] ;  /* 0x0000000e0e0e9981 */ /* 0x000f22000c1e1b00 */
[----:B--2---:R-:W-:-:S08]  /*0960*/  @P0 DFMA R2, R4, R2, R20 ;  /* 0x000000020402022b */ /* 0x004fd00000000014 */
[----:B---3--:R-:W-:-:S08]  /*0970*/  @P0 DFMA R20, R6, R10, R2 ;  /* 0x0000000a0614022b */ /* 0x008fd00000000002 */
[----:B----4-:R-:W-:-:S11]  /*0980*/  @!P1 DFMA R20, R12, R14, R20 ;  /* 0x0000000e0c14922b */ /* 0x010fd60000000014 */
.L_x_3:
[----:B------:R-:W1:Y:S02]  /*0990*/  LDC.64 R2, c[0x0][0x390] ;  /* 0x0000e400ff027b82 */ /* 0x000e640000000a00 */
[----:B-1----:R-:W-:-:S05]  /*09a0*/  IMAD.WIDE R22, R22, 0x8, R2 ;  /* 0x0000000816167825 */ /* 0x002fca00078e0202 */
[----:B0-----:R-:W-:Y:S01]  /*09b0*/  STG.E.64 desc[UR14][R22.64], R20 ;  /* 0x0000001416007986 */ /* 0x001fe2000c101b0e */
[----:B------:R-:W-:Y:S05]  /*09c0*/  EXIT ;  /* 0x000000000000794d */ /* 0x000fea0003800000 */
.L_x_5:
        /* <DEDUP_REMOVED lines=11> */
.L_x_10:


//--------------------- .text._Z7gpu_extPdS_S_S_S_S_i --------------------------
	.section	.text._Z7gpu_extPdS_S_S_S_S_i,"ax",@progbits
	.align	128
        .global         _Z7gpu_extPdS_S_S_S_S_i
        .type           _Z7gpu_extPdS_S_S_S_S_i,@function
        .size           _Z7gpu_extPdS_S_S_S_S_i,(.L_x_11 - _Z7gpu_extPdS_S_S_S_S_i)
        .other          _Z7gpu_extPdS_S_S_S_S_i,@"STO_CUDA_ENTRY STV_DEFAULT"
_Z7gpu_extPdS_S_S_S_S_i:
.text._Z7gpu_extPdS_S_S_S_S_i:
        /* <DEDUP_REMOVED lines=13> */
[----:B------:R-:W0:Y:S01]  /*00d0*/  LDC.64 R4, c[0x0][0x380] ;  /* 0x0000e000ff047b82 */ /* 0x000e220000000a00 */
[----:B------:R-:W1:Y:S01]  /*00e0*/  LDCU.64 UR4, c[0x0][0x358] ;  /* 0x00006b00ff0477ac */ /* 0x000e620008000a00 */
[----:B------:R-:W-:-:S06]  /*00f0*/  IMAD R0, R14, UR6, R15 ;  /* 0x000000060e007c24 */ /* 0x000fcc000f8e020f */
[----:B------:R-:W2:Y:S08]  /*0100*/  LDC.64 R8, c[0x0][0x390] ;  /* 0x0000e400ff087b82 */ /* 0x000eb00000000a00 */
[----:B------:R-:W3:Y:S01]  /*0110*/  LDC.64 R2, c[0x0][0x388] ;  /* 0x0000e200ff027b82 */ /* 0x000ee20000000a00 */
[----:B0-----:R-:W-:-:S07]  /*0120*/  IMAD.WIDE R6, R0, 0x8, R4 ;  /* 0x0000000800067825 */ /* 0x001fce00078e0204 */
[----:B------:R-:W0:Y:S01]  /*0130*/  LDC.64 R12, c[0x0][0x398] ;  /* 0x0000e600ff0c7b82 */ /* 0x000e220000000a00 */
[----:B-1----:R-:W4:Y:S01]  /*0140*/  LDG.E.64 R6, desc[UR4][R6.64] ;  /* 0x0000000406067981 */ /* 0x002f22000c1e1b00 */
[----:B--2---:R-:W-:-:S04]  /*0150*/  IMAD.WIDE R8, R0, 0x8, R8 ;  /* 0x0000000800087825 */ /* 0x004fc800078e0208 */
[----:B---3--:R-:W-:Y:S01]  /*0160*/  IMAD.WIDE R10, R0, 0x8, R2 ;  /* 0x00000008000a7825 */ /* 0x008fe200078e0202 */
[----:B------:R-:W-:Y:S02]  /*0170*/  IADD3 R14, PT, PT, R14, UR6, RZ ;  /* 0x000000060e0e7c10 */ /* 0x000fe4000fffe0ff */
[----:B------:R-:W-:Y:S01]  /*0180*/  IADD3 R15, PT, PT, R15, UR6, RZ ;  /* 0x000000060f0f7c10 */ /* 0x000fe2000fffe0ff */
[----:B----4-:R1:W-:Y:S04]  /*0190*/  STG.E.64 desc[UR4][R8.64], R6 ;  /* 0x0000000608007986 */ /* 0x0103e8000c101b04 */
[----:B------:R-:W2:Y:S01]  /*01a0*/  LDG.E.64 R10, desc[UR4][R10.64] ;  /* 0x000000040a0a7981 */ /* 0x000ea2000c1e1b00 */
[----:B------:R-:W-:Y:S02]  /*01b0*/  IMAD R17, R14, UR6, R15 ;  /* 0x000000060e117c24 */ /* 0x000fe4000f8e020f */
[----:B0-----:R-:W-:Y:S01]  /*01c0*/  IMAD.WIDE R12, R0, 0x8, R12 ;  /* 0x00000008000c7825 */ /* 0x001fe200078e020c */
[----:B------:R-:W0:Y:S03]  /*01d0*/  LDC.64 R14, c[0x0][0x3a0] ;  /* 0x0000e800ff0e7b82 */ /* 0x000e260000000a00 */
[----:B------:R-:W-:-:S05]  /*01e0*/  IMAD.WIDE R4, R17, 0x8, R4 ;  /* 0x0000000811047825 */ /* 0x000fca00078e0204 */
[----:B-1----:R-:W1:Y:S01]  /*01f0*/  LDC.64 R8, c[0x0][0x3a8] ;  /* 0x0000ea00ff087b82 */ /* 0x002e620000000a00 */
[----:B--2---:R-:W-:Y:S04]  /*0200*/  STG.E.64 desc[UR4][R12.64], R10 ;  /* 0x0000000a0c007986 */ /* 0x004fe8000c101b04 */
[----:B------:R-:W2:Y:S01]  /*0210*/  LDG.E.64 R4, desc[UR4][R4.64] ;  /* 0x0000000404047981 */ /* 0x000ea2000c1e1b00 */
[----:B0-----:R-:W-:-:S04]  /*0220*/  IMAD.WIDE R6, R0, 0x8, R14 ;  /* 0x0000000800067825 */ /* 0x001fc800078e020e */
[----:B------:R-:W-:Y:S01]  /*0230*/  IMAD.WIDE R2, R17, 0x8, R2 ;  /* 0x0000000811027825 */ /* 0x000fe200078e0202 */
[----:B--2---:R-:W-:Y:S05]  /*0240*/  STG.E.64 desc[UR4][R6.64], R4 ;  /* 0x0000000406007986 */ /* 0x004fea000c101b04 */
[----:B------:R-:W2:Y:S01]  /*0250*/  LDG.E.64 R2, desc[UR4][R2.64] ;  /* 0x0000000402027981 */ /* 0x000ea2000c1e1b00 */
[----:B-1----:R-:W-:-:S05]  /*0260*/  IMAD.WIDE R8, R0, 0x8, R8 ;  /* 0x0000000800087825 */ /* 0x002fca00078e0208 */
[----:B--2---:R-:W-:Y:S01]  /*0270*/  STG.E.64 desc[UR4][R8.64], R2 ;  /* 0x0000000208007986 */ /* 0x004fe2000c101b04 */
[----:B------:R-:W-:Y:S05]  /*0280*/  EXIT ;  /* 0x000000000000794d */ /* 0x000fea0003800000 */
.L_x_6:
        /* <DEDUP_REMOVED lines=15> */
.L_x_11:


//--------------------- .text._Z7gpu_subPdS_S_iiiii --------------------------
	.section	.text._Z7gpu_subPdS_S_iiiii,"ax",@progbits
	.align	128
        .global         _Z7gpu_subPdS_S_iiiii
        .type           _Z7gpu_subPdS_S_iiiii,@function
        .size           _Z7gpu_subPdS_S_iiiii,(.L_x_12 - _Z7gpu_subPdS_S_iiiii)
        .other          _Z7gpu_subPdS_S_iiiii,@"STO_CUDA_ENTRY STV_DEFAULT"
_Z7gpu_subPdS_S_iiiii:
.text._Z7gpu_subPdS_S_iiiii:
        /* <DEDUP_REMOVED lines=13> */
[----:B------:R-:W0:Y:S01]  /*00d0*/  LDCU.64 UR8, c[0x0][0x398] ;  /* 0x00007300ff0877ac */ /* 0x000e220008000a00 */
[----:B------:R-:W1:Y:S01]  /*00e0*/  LDC.64 R2, c[0x0][0x380] ;  /* 0x0000e000ff027b82 */ /* 0x000e620000000a00 */
[----:B------:R-:W2:Y:S01]  /*00f0*/  LDCU.64 UR10, c[0x0][0x3a0] ;  /* 0x00007400ff0a77ac */ /* 0x000ea20008000a00 */
[----:B------:R-:W3:Y:S06]  /*0100*/  LDCU.64 UR4, c[0x0][0x358] ;  /* 0x00006b00ff0477ac */ /* 0x000eec0008000a00 */
[----:B------:R-:W4:Y:S01]  /*0110*/  LDC.64 R4, c[0x0][0x388] ;  /* 0x0000e200ff047b82 */ /* 0x000f220000000a00 */
[----:B0-----:R-:W-:-:S02]  /*0120*/  IADD3 R6, PT, PT, R0, UR8, RZ ;  /* 0x0000000800067c10 */ /* 0x001fc4000fffe0ff */
[C---:B------:R-:W-:Y:S02]  /*0130*/  IADD3 R9, PT, PT, R7.reuse, UR9, RZ ;  /* 0x0000000907097c10 */ /* 0x040fe4000fffe0ff */
[----:B--2---:R-:W-:Y:S02]  /*0140*/  IADD3 R8, PT, PT, R0, UR10, RZ ;  /* 0x0000000a00087c10 */ /* 0x004fe4000fffe0ff */
[----:B------:R-:W-:Y:S01]  /*0150*/  IADD3 R11, PT, PT, R7, UR11, RZ ;  /* 0x0000000b070b7c10 */ /* 0x000fe2000fffe0ff */
[----:B------:R-:W-:-:S04]  /*0160*/  IMAD R9, R6, UR6, R9 ;  /* 0x0000000606097c24 */ /* 0x000fc8000f8e0209 */
[----:B------:R-:W-:Y:S02]  /*0170*/  IMAD R11, R8, UR6, R11 ;  /* 0x00000006080b7c24 */ /* 0x000fe4000f8e020b */
[----:B-1----:R-:W-:Y:S02]  /*0180*/  IMAD.WIDE R2, R9, 0x8, R2 ;  /* 0x0000000809027825 */ /* 0x002fe400078e0202 */
[----:B------:R-:W0:Y:S02]  /*0190*/  LDC.64 R8, c[0x0][0x390] ;  /* 0x0000e400ff087b82 */ /* 0x000e240000000a00 */
[----:B----4-:R-:W-:Y:S02]  /*01a0*/  IMAD.WIDE R4, R11, 0x8, R4 ;  /* 0x000000080b047825 */ /* 0x010fe400078e0204 */
[----:B---3--:R-:W2:Y:S04]  /*01b0*/  LDG.E.64 R2, desc[UR4][R2.64] ;  /* 0x0000000402027981 */ /* 0x008ea8000c1e1b00 */
[----:B------:R-:W2:Y:S01]  /*01c0*/  LDG.E.64 R4, desc[UR4][R4.64] ;  /* 0x0000000404047981 */ /* 0x000ea2000c1e1b00 */
[----:B------:R-:W-:-:S04]  /*01d0*/  IMAD R11, R0, UR6, R7 ;  /* 0x00000006000b7c24 */ /* 0x000fc8000f8e0207 */
[----:B0-----:R-:W-:Y:S01]  /*01e0*/  IMAD.WIDE R8, R11, 0x8, R8 ;  /* 0x000000080b087825 */ /* 0x001fe200078e0208 */
[----:B--2---:R-:W-:-:S07]  /*01f0*/  DADD R6, R2, -R4 ;  /* 0x0000000002067229 */ /* 0x004fce0000000804 */
[----:B------:R-:W-:Y:S01]  /*0200*/  STG.E.64 desc[UR4][R8.64], R6 ;  /* 0x0000000608007986 */ /* 0x000fe2000c101b04 */
[----:B------:R-:W-:Y:S05]  /*0210*/  EXIT ;  /* 0x000000000000794d */ /* 0x000fea0003800000 */
.L_x_7:
        /* <DEDUP_REMOVED lines=14> */
.L_x_12:


//--------------------- .text._Z7gpu_addPdS_S_iiiii --------------------------
	.section	.text._Z7gpu_addPdS_S_iiiii,"ax",@progbits
	.align	128
        .global         _Z7gpu_addPdS_S_iiiii
        .type           _Z7gpu_addPdS_S_iiiii,@function
        .size           _Z7gpu_addPdS_S_iiiii,(.L_x_13 - _Z7gpu_addPdS_S_iiiii)
        .other          _Z7gpu_addPdS_S_iiiii,@"STO_CUDA_ENTRY STV_DEFAULT"
_Z7gpu_addPdS_S_iiiii:
.text._Z7gpu_addPdS_S_iiiii:
        /* <DEDUP_REMOVED lines=31> */
[----:B--2---:R-:W-:-:S07]  /*01f0*/  DADD R6, R2, R4 ;  /* 0x0000000002067229 */ /* 0x004fce0000000004 */
[----:B------:R-:W-:Y:S01]  /*0200*/  STG.E.64 desc[UR4][R8.64], R6 ;  /* 0x0000000608007986 */ /* 0x000fe2000c101b04 */
[----:B------:R-:W-:Y:S05]  /*0210*/  EXIT ;  /* 0x000000000000794d */ /* 0x000fea0003800000 */
.L_x_8:
        /* <DEDUP_REMOVED lines=14> */
.L_x_13:


//--------------------- .nv.shared.reserved.0     --------------------------
	.section	.nv.shared.reserved.0,"aw",@nobits
	.weak		__nv_reservedSMEM_offset_0_alias
	.size		__nv_reservedSMEM_offset_0_alias, 0, 64
	.other		__nv_reservedSMEM_offset_0_alias,@"STO_CUDA_RESERVED_SHARED STV_DEFAULT"
__nv_reservedSMEM_offset_0_alias:
	.zero		0
	.zero		64


//--------------------- .nv.constant0._Z9gpu_synthPdS_S_S_S_i --------------------------
	.section	.nv.constant0._Z9gpu_synthPdS_S_S_S_i,"a",@progbits
	.sectionflags	@""
	.align	4
.nv.constant0._Z9gpu_synthPdS_S_S_S_i:
	.zero		940


//--------------------- .nv.constant0._Z10mult_smallPdS_S_i --------------------------
	.section	.nv.constant0._Z10mult_smallPdS_S_i,"a",@progbits
	.sectionflags	@""
	.align	4
.nv.constant0._Z10mult_smallPdS_S_i:
	.zero		924


//--------------------- .nv.constant0._Z7gpu_extPdS_S_S_S_S_i --------------------------
	.section	.nv.constant0._Z7gpu_extPdS_S_S_S_S_i,"a",@progbits
	.sectionflags	@""
	.align	4
.nv.constant0._Z7gpu_extPdS_S_S_S_S_i:
	.zero		948


//--------------------- .nv.constant0._Z7gpu_subPdS_S_iiiii --------------------------
	.section	.nv.constant0._Z7gpu_subPdS_S_iiiii,"a",@progbits
	.sectionflags	@""
	.align	4
.nv.constant0._Z7gpu_subPdS_S_iiiii:
	.zero		940


//--------------------- .nv.constant0._Z7gpu_addPdS_S_iiiii --------------------------
	.section	.nv.constant0._Z7gpu_addPdS_S_iiiii,"a",@progbits
	.sectionflags	@""
	.align	4
.nv.constant0._Z7gpu_addPdS_S_iiiii:
	.zero		940


//--------------------- SYMBOLS --------------------------

	.type		.nv.reservedSmem.offset0,@object
	.size		.nv.reservedSmem.offset0,0x4
